	.target	sm_90a

	.elftype	@"ET_EXEC"


//--------------------- .note.nv.tkinfo           --------------------------
	.section	.note.nv.tkinfo,"",@"SHT_NOTE"
	.sectionflags	@"SHF_NOTE_NV_TKINFO"
	.tkinfo
        /*0018*/ 	.word	0x00000002
        /*0030*/ 	.string	""
        /*0030*/ 	.string	"ptxas"
        /*0030*/ 	.string	"Cuda compilation tools, release 13.0, V13.0.88"
        /*0030*/ 	.string	"Build cuda_13.0.r13.0/compiler.36424714_0"
        /*0030*/ 	.string	"-arch sm_90a -m 64 "



//--------------------- .note.nv.cuinfo           --------------------------
	.section	.note.nv.cuinfo,"",@"SHT_NOTE"
	.sectionflags	@"SHF_NOTE_NV_CUINFO"
        /*0018*/ 	.short	0x0002
        /*001a*/ 	.short	0x005a
        /*001c*/ 	.short	0x0082
	.zero		2


//--------------------- .nv.info                  --------------------------
	.section	.nv.info,"",@"SHT_CUDA_INFO"
	.align	4


	//----- nvinfo : EIATTR_REGCOUNT
	.align		4
        /*0000*/ 	.byte	0x04, 0x2f
        /*0002*/ 	.short	(.L_12 - .L_11)
	.align		4
.L_11:
        /*0004*/ 	.word	index@(_ZN7cutlass13device_kernelINS_4gemm6kernel13GemmUniversalIN4cute5tupleIJiiiiEEENS1_10collective13CollectiveMmaINS1_37MainloopSm90TmaGmmaWarpSpecializedFP8ILi13ENS5_IJNS4_1CILi1EEESB_SB_EEENS1_35KernelTmaWarpSpecializedCooperativeEEENS5_IJNSA_ILi512EEENSA_ILi32EEESG_EEENS_12float_e4m3_tENS5_IJlSB_lEEESI_SJ_NS4_8TiledMMAINS4_8MMA_AtomIJNS4_4SM904GMMA30MMA_64x32x32_F32E4M3E4M3_SS_TNILNSN_7ScaleInE1ELSP_1EEEEEENS4_6LayoutINS5_IJNSA_ILi2EEESB_SB_EEENS5_IJSB_NSA_ILi0EEESV_EEEEENS5_IJNS4_10UnderscoreESY_SY_EEEEENS4_13SM90_TMA_LOADENS4_14ComposedLayoutINS4_7SwizzleILi1ELi4ELi3EEENS4_18smem_ptr_flag_bitsILi8EEENSS_INS5_IJNSA_ILi8EEESG_EEENS5_IJSG_SB_EEEEEEEvNS4_8identityES11_S1B_vS1C_EENS_8epilogue10collective6detail29Sm90TmaWarpSpecializedAdapterINS1F_15DefaultEpilogueISI_SJ_SJ_NS1E_6thread17LinearCombinationISI_Li1EffLNS1J_9ScaleType4KindE0ELNS_15FloatRoundStyleE2ESI_EENS1_15EpilogueDefaultEEEEEvvEEEEvNT_6ParamsE)
        /*0008*/ 	.word	0x000000a8


	//----- nvinfo : EIATTR_FRAME_SIZE
	.align		4
.L_12:
        /*000c*/ 	.byte	0x04, 0x11
        /*000e*/ 	.short	(.L_14 - .L_13)
	.align		4
.L_13:
        /*0010*/ 	.word	index@(_ZN7cutlass13device_kernelINS_4gemm6kernel13GemmUniversalIN4cute5tupleIJiiiiEEENS1_10collective13CollectiveMmaINS1_37MainloopSm90TmaGmmaWarpSpecializedFP8ILi13ENS5_IJNS4_1CILi1EEESB_SB_EEENS1_35KernelTmaWarpSpecializedCooperativeEEENS5_IJNSA_ILi512EEENSA_ILi32EEESG_EEENS_12float_e4m3_tENS5_IJlSB_lEEESI_SJ_NS4_8TiledMMAINS4_8MMA_AtomIJNS4_4SM904GMMA30MMA_64x32x32_F32E4M3E4M3_SS_TNILNSN_7ScaleInE1ELSP_1EEEEEENS4_6LayoutINS5_IJNSA_ILi2EEESB_SB_EEENS5_IJSB_NSA_ILi0EEESV_EEEEENS5_IJNS4_10UnderscoreESY_SY_EEEEENS4_13SM90_TMA_LOADENS4_14ComposedLayoutINS4_7SwizzleILi1ELi4ELi3EEENS4_18smem_ptr_flag_bitsILi8EEENSS_INS5_IJNSA_ILi8EEESG_EEENS5_IJSG_SB_EEEEEEEvNS4_8identityES11_S1B_vS1C_EENS_8epilogue10collective6detail29Sm90TmaWarpSpecializedAdapterINS1F_15DefaultEpilogueISI_SJ_SJ_NS1E_6thread17LinearCombinationISI_Li1EffLNS1J_9ScaleType4KindE0ELNS_15FloatRoundStyleE2ESI_EENS1_15EpilogueDefaultEEEEEvvEEEEvNT_6ParamsE)
        /*0014*/ 	.word	0x00000000


	//----- nvinfo : EIATTR_MIN_STACK_SIZE
	.align		4
.L_14:
        /*0018*/ 	.byte	0x04, 0x12
        /*001a*/ 	.short	(.L_16 - .L_15)
	.align		4
.L_15:
        /*001c*/ 	.word	index@(_ZN7cutlass13device_kernelINS_4gemm6kernel13GemmUniversalIN4cute5tupleIJiiiiEEENS1_10collective13CollectiveMmaINS1_37MainloopSm90TmaGmmaWarpSpecializedFP8ILi13ENS5_IJNS4_1CILi1EEESB_SB_EEENS1_35KernelTmaWarpSpecializedCooperativeEEENS5_IJNSA_ILi512EEENSA_ILi32EEESG_EEENS_12float_e4m3_tENS5_IJlSB_lEEESI_SJ_NS4_8TiledMMAINS4_8MMA_AtomIJNS4_4SM904GMMA30MMA_64x32x32_F32E4M3E4M3_SS_TNILNSN_7ScaleInE1ELSP_1EEEEEENS4_6LayoutINS5_IJNSA_ILi2EEESB_SB_EEENS5_IJSB_NSA_ILi0EEESV_EEEEENS5_IJNS4_10UnderscoreESY_SY_EEEEENS4_13SM90_TMA_LOADENS4_14ComposedLayoutINS4_7SwizzleILi1ELi4ELi3EEENS4_18smem_ptr_flag_bitsILi8EEENSS_INS5_IJNSA_ILi8EEESG_EEENS5_IJSG_SB_EEEEEEEvNS4_8identityES11_S1B_vS1C_EENS_8epilogue10collective6detail29Sm90TmaWarpSpecializedAdapterINS1F_15DefaultEpilogueISI_SJ_SJ_NS1E_6thread17LinearCombinationISI_Li1EffLNS1J_9ScaleType4KindE0ELNS_15FloatRoundStyleE2ESI_EENS1_15EpilogueDefaultEEEEEvvEEEEvNT_6ParamsE)
        /*0020*/ 	.word	0x00000000
.L_16:


//--------------------- .nv.compat                --------------------------
	.section	.nv.compat,"",@"SHT_CUDA_COMPAT_INFO"
	.align	4
        /*0000*/ 	.byte	0x02, 0x09, 0x01, 0x00, 0x02, 0x02, 0x04, 0x00, 0x02, 0x05, 0x05, 0x00, 0x03, 0x07, 0x01, 0x01
        /*0010*/ 	.byte	0x02, 0x03, 0x01, 0x00, 0x02, 0x06, 0x01, 0x00, 0x04, 0x0b, 0x08, 0x00, 0x00, 0x00, 0x00, 0x00
        /*0020*/ 	.byte	0x00, 0x00, 0x00, 0x00


//--------------------- .nv.info._ZN7cutlass13device_kernelINS_4gemm6kernel13GemmUniversalIN4cute5tupleIJiiiiEEENS1_10collective13CollectiveMmaINS1_37MainloopSm90TmaGmmaWarpSpecializedFP8ILi13ENS5_IJNS4_1CILi1EEESB_SB_EEENS1_35KernelTmaWarpSpecializedCooperativeEEENS5_IJNSA_ILi512EEENSA_ILi32EEESG_EEENS_12float_e4m3_tENS5_IJlSB_lEEESI_SJ_NS4_8TiledMMAINS4_8MMA_AtomIJNS4_4SM904GMMA30MMA_64x32x32_F32E4M3E4M3_SS_TNILNSN_7ScaleInE1ELSP_1EEEEEENS4_6LayoutINS5_IJNSA_ILi2EEESB_SB_EEENS5_IJSB_NSA_ILi0EEESV_EEEEENS5_IJNS4_10UnderscoreESY_SY_EEEEENS4_13SM90_TMA_LOADENS4_14ComposedLayoutINS4_7SwizzleILi1ELi4ELi3EEENS4_18smem_ptr_flag_bitsILi8EEENSS_INS5_IJNSA_ILi8EEESG_EEENS5_IJSG_SB_EEEEEEEvNS4_8identityES11_S1B_vS1C_EENS_8epilogue10collective6detail29Sm90TmaWarpSpecializedAdapterINS1F_15DefaultEpilogueISI_SJ_SJ_NS1E_6thread17LinearCombinationISI_Li1EffLNS1J_9ScaleType4KindE0ELNS_15FloatRoundStyleE2ESI_EENS1_15EpilogueDefaultEEEEEvvEEEEvNT_6ParamsE --------------------------
	.section	.nv.info._ZN7cutlass13device_kernelINS_4gemm6kernel13GemmUniversalIN4cute5tupleIJiiiiEEENS1_10collective13CollectiveMmaINS1_37MainloopSm90TmaGmmaWarpSpecializedFP8ILi13ENS5_IJNS4_1CILi1EEESB_SB_EEENS1_35KernelTmaWarpSpecializedCooperativeEEENS5_IJNSA_ILi512EEENSA_ILi32EEESG_EEENS_12float_e4m3_tENS5_IJlSB_lEEESI_SJ_NS4_8TiledMMAINS4_8MMA_AtomIJNS4_4SM904GMMA30MMA_64x32x32_F32E4M3E4M3_SS_TNILNSN_7ScaleInE1ELSP_1EEEEEENS4_6LayoutINS5_IJNSA_ILi2EEESB_SB_EEENS5_IJSB_NSA_ILi0EEESV_EEEEENS5_IJNS4_10UnderscoreESY_SY_EEEEENS4_13SM90_TMA_LOADENS4_14ComposedLayoutINS4_7SwizzleILi1ELi4ELi3EEENS4_18smem_ptr_flag_bitsILi8EEENSS_INS5_IJNSA_ILi8EEESG_EEENS5_IJSG_SB_EEEEEEEvNS4_8identityES11_S1B_vS1C_EENS_8epilogue10collective6detail29Sm90TmaWarpSpecializedAdapterINS1F_15DefaultEpilogueISI_SJ_SJ_NS1E_6thread17LinearCombinationISI_Li1EffLNS1J_9ScaleType4KindE0ELNS_15FloatRoundStyleE2ESI_EENS1_15EpilogueDefaultEEEEEvvEEEEvNT_6ParamsE,"",@"SHT_CUDA_INFO"
	.sectionflags	@""
	.align	4


	//----- nvinfo : EIATTR_CUDA_API_VERSION
	.align		4
        /*0000*/ 	.byte	0x04, 0x37
        /*0002*/ 	.short	(.L_18 - .L_17)
.L_17:
        /*0004*/ 	.word	0x00000082


	//----- nvinfo : EIATTR_KPARAM_INFO
	.align		4
.L_18:
        /*0008*/ 	.byte	0x04, 0x17
        /*000a*/ 	.short	(.L_20 - .L_19)
.L_19:
        /*000c*/ 	.word	0x00000000
        /*0010*/ 	.short	0x0000
        /*0012*/ 	.short	0x0070
        /*0014*/ 	.byte	0x00, 0xf0, 0x01, 0x10


	//----- nvinfo : EIATTR_SPARSE_MMA_MASK
	.align		4
.L_20:
        /*0018*/ 	.byte	0x03, 0x50
        /*001a*/ 	.short	0x0000


	//----- nvinfo : EIATTR_MAXREG_COUNT
	.align		4
        /*001c*/ 	.byte	0x03, 0x1b
        /*001e*/ 	.short	0x00a8


	//----- nvinfo : EIATTR_NUM_BARRIERS
	.align		4
        /*0020*/ 	.byte	0x02, 0x4c
        /*0022*/ 	.byte	0x01
	.zero		1


	//----- nvinfo : EIATTR_MERCURY_ISA_VERSION
	.align		4
        /*0024*/ 	.byte	0x03, 0x5f
        /*0026*/ 	.short	0x0101


	//----- nvinfo : EIATTR_INT_WARP_WIDE_INSTR_OFFSETS
	.align		4
        /*0028*/ 	.byte	0x04, 0x31
        /*002a*/ 	.short	(.L_22 - .L_21)


	//   ....[0]....
.L_21:
        /*002c*/ 	.word	0x00000530


	//   ....[1]....
        /*0030*/ 	.word	0x00000540


	//   ....[2]....
        /*0034*/ 	.word	0x00000620


	//----- nvinfo : EIATTR_COOP_GROUP_MASK_REGIDS
	.align		4
.L_22:
        /*0038*/ 	.byte	0x04, 0x29
        /*003a*/ 	.short	(.L_24 - .L_23)


	//   ....[0]....
.L_23:
        /*003c*/ 	.word	0xffffffff


	//   ....[1]....
        /*0040*/ 	.word	0xffffffff


	//   ....[2]....
        /*0044*/ 	.word	0xffffffff


	//   ....[3]....
        /*0048*/ 	.word	0xffffffff


	//   ....[4]....
        /*004c*/ 	.word	0xffffffff


	//----- nvinfo : EIATTR_COOP_GROUP_INSTR_OFFSETS
	.align		4
.L_24:
        /*0050*/ 	.byte	0x04, 0x28
        /*0052*/ 	.short	(.L_26 - .L_25)


	//   ....[0]....
.L_25:
        /*0054*/ 	.word	0x00000060


	//   ....[1]....
        /*0058*/ 	.word	0x00000070


	//   ....[2]....
        /*005c*/ 	.word	0x00000130


	//   ....[3]....
        /*0060*/ 	.word	0x00000410


	//   ....[4]....
        /*0064*/ 	.word	0x00001190


	//----- nvinfo : EIATTR_REG_RECONFIG
	.align		4
.L_26:
        /*0068*/ 	.byte	0x01, 0x54
	.zero		2


	//----- nvinfo : EIATTR_MBARRIER_INSTR_OFFSETS
	.align		4
        /*006c*/ 	.byte	0x04, 0x39
        /*006e*/ 	.short	(.L_28 - .L_27)


	//   ....[0]....
.L_27:
        /*0070*/ 	.word	0x00000250
        /*0074*/ 	.word	0x000000ff
        /*0078*/ 	.word	0x00000000
        /*007c*/ 	.short	0x0100
        /*007e*/ 	.byte	0x08
	.zero		1


	//   ....[1]....
        /*0080*/ 	.word	0x00000260
        /*0084*/ 	.word	0x000000ff
        /*0088*/ 	.word	0x00000068
        /*008c*/ 	.short	0x0100
        /*008e*/ 	.byte	0x08
	.zero		1


	//   ....[2]....
        /*0090*/ 	.word	0x00000270
        /*0094*/ 	.word	0x000000ff
        /*0098*/ 	.word	0x00000008
        /*009c*/ 	.short	0x0100
        /*009e*/ 	.byte	0x08
	.zero		1


	//   ....[3]....
        /*00a0*/ 	.word	0x00000280
        /*00a4*/ 	.word	0x000000ff
        /*00a8*/ 	.word	0x00000070
        /*00ac*/ 	.short	0x0100
        /*00ae*/ 	.byte	0x08
	.zero		1


	//   ....[4]....
        /*00b0*/ 	.word	0x00000290
        /*00b4*/ 	.word	0x000000ff
        /*00b8*/ 	.word	0x00000010
        /*00bc*/ 	.short	0x0100
        /*00be*/ 	.byte	0x08
	.zero		1


	//   ....[5]....
        /*00c0*/ 	.word	0x000002a0
        /*00c4*/ 	.word	0x000000ff
        /*00c8*/ 	.word	0x00000078
        /*00cc*/ 	.short	0x0100
        /*00ce*/ 	.byte	0x08
	.zero		1


	//   ....[6]....
        /*00d0*/ 	.word	0x000002b0
        /*00d4*/ 	.word	0x000000ff
        /*00d8*/ 	.word	0x00000018
        /*00dc*/ 	.short	0x0100
        /*00de*/ 	.byte	0x08
	.zero		1


	//   ....[7]....
        /*00e0*/ 	.word	0x000002c0
        /*00e4*/ 	.word	0x000000ff
        /*00e8*/ 	.word	0x00000080
        /*00ec*/ 	.short	0x0100
        /*00ee*/ 	.byte	0x08
	.zero		1


	//   ....[8]....
        /*00f0*/ 	.word	0x000002d0
        /*00f4*/ 	.word	0x000000ff
        /*00f8*/ 	.word	0x00000020
        /*00fc*/ 	.short	0x0100
        /*00fe*/ 	.byte	0x08
	.zero		1


	//   ....[9]....
        /*0100*/ 	.word	0x000002e0
        /*0104*/ 	.word	0x000000ff
        /*0108*/ 	.word	0x00000088
        /*010c*/ 	.short	0x0100
        /*010e*/ 	.byte	0x08
	.zero		1


	//   ....[10]....
        /*0110*/ 	.word	0x000002f0
        /*0114*/ 	.word	0x000000ff
        /*0118*/ 	.word	0x00000028
        /*011c*/ 	.short	0x0100
        /*011e*/ 	.byte	0x08
	.zero		1


	//   ....[11]....
        /*0120*/ 	.word	0x00000300
        /*0124*/ 	.word	0x000000ff
        /*0128*/ 	.word	0x00000090
        /*012c*/ 	.short	0x0100
        /*012e*/ 	.byte	0x08
	.zero		1


	//   ....[12]....
        /*0130*/ 	.word	0x00000310
        /*0134*/ 	.word	0x000000ff
        /*0138*/ 	.word	0x00000030
        /*013c*/ 	.short	0x0100
        /*013e*/ 	.byte	0x08
	.zero		1


	//   ....[13]....
        /*0140*/ 	.word	0x00000320
        /*0144*/ 	.word	0x000000ff
        /*0148*/ 	.word	0x00000098
        /*014c*/ 	.short	0x0100
        /*014e*/ 	.byte	0x08
	.zero		1


	//   ....[14]....
        /*0150*/ 	.word	0x00000330
        /*0154*/ 	.word	0x000000ff
        /*0158*/ 	.word	0x00000038
        /*015c*/ 	.short	0x0100
        /*015e*/ 	.byte	0x08
	.zero		1


	//   ....[15]....
        /*0160*/ 	.word	0x00000340
        /*0164*/ 	.word	0x000000ff
        /*0168*/ 	.word	0x000000a0
        /*016c*/ 	.short	0x0100
        /*016e*/ 	.byte	0x08
	.zero		1


	//   ....[16]....
        /*0170*/ 	.word	0x00000350
        /*0174*/ 	.word	0x000000ff
        /*0178*/ 	.word	0x00000040
        /*017c*/ 	.short	0x0100
        /*017e*/ 	.byte	0x08
	.zero		1


	//   ....[17]....
        /*0180*/ 	.word	0x00000360
        /*0184*/ 	.word	0x000000ff
        /*0188*/ 	.word	0x000000a8
        /*018c*/ 	.short	0x0100
        /*018e*/ 	.byte	0x08
	.zero		1


	//   ....[18]....
        /*0190*/ 	.word	0x00000370
        /*0194*/ 	.word	0x000000ff
        /*0198*/ 	.word	0x00000048
        /*019c*/ 	.short	0x0100
        /*019e*/ 	.byte	0x08
	.zero		1


	//   ....[19]....
        /*01a0*/ 	.word	0x00000380
        /*01a4*/ 	.word	0x000000ff
        /*01a8*/ 	.word	0x000000b0
        /*01ac*/ 	.short	0x0100
        /*01ae*/ 	.byte	0x08
	.zero		1


	//   ....[20]....
        /*01b0*/ 	.word	0x00000390
        /*01b4*/ 	.word	0x000000ff
        /*01b8*/ 	.word	0x00000050
        /*01bc*/ 	.short	0x0100
        /*01be*/ 	.byte	0x08
	.zero		1


	//   ....[21]....
        /*01c0*/ 	.word	0x000003a0
        /*01c4*/ 	.word	0x000000ff
        /*01c8*/ 	.word	0x000000b8
        /*01cc*/ 	.short	0x0100
        /*01ce*/ 	.byte	0x08
	.zero		1


	//   ....[22]....
        /*01d0*/ 	.word	0x000003b0
        /*01d4*/ 	.word	0x000000ff
        /*01d8*/ 	.word	0x00000058
        /*01dc*/ 	.short	0x0100
        /*01de*/ 	.byte	0x08
	.zero		1


	//   ....[23]....
        /*01e0*/ 	.word	0x000003c0
        /*01e4*/ 	.word	0x000000ff
        /*01e8*/ 	.word	0x000000c0
        /*01ec*/ 	.short	0x0100
        /*01ee*/ 	.byte	0x08
	.zero		1


	//   ....[24]....
        /*01f0*/ 	.word	0x000003d0
        /*01f4*/ 	.word	0x000000ff
        /*01f8*/ 	.word	0x00000060
        /*01fc*/ 	.short	0x0100
        /*01fe*/ 	.byte	0x08
	.zero		1


	//   ....[25]....
        /*0200*/ 	.word	0x000003e0
        /*0204*/ 	.word	0x000000ff
        /*0208*/ 	.word	0x000000c8
        /*020c*/ 	.short	0x0100
        /*020e*/ 	.byte	0x08
	.zero		1


	//   ....[26]....
        /*0210*/ 	.word	0x00000690
        /*0214*/ 	.word	0x000000ff
        /*0218*/ 	.word	0x000000e0
        /*021c*/ 	.short	0x0100
        /*021e*/ 	.byte	0x06
	.zero		1


	//   ....[27]....
        /*0220*/ 	.word	0x000006f0
        /*0224*/ 	.word	0x000000ff
        /*0228*/ 	.word	0x000000e8
        /*022c*/ 	.short	0x0100
        /*022e*/ 	.byte	0x06
	.zero		1


	//   ....[28]....
        /*0230*/ 	.word	0x000016d0
        /*0234*/ 	.word	0x000000ff
        /*0238*/ 	.word	0x00000000
        /*023c*/ 	.short	0x010a
        /*023e*/ 	.byte	0x07
	.zero		1


	//   ....[29]....
        /*0240*/ 	.word	0x00001730
        /*0244*/ 	.word	0x000000ff
        /*0248*/ 	.word	0x00000000
        /*024c*/ 	.short	0x010a
        /*024e*/ 	.byte	0x07
	.zero		1


	//   ....[30]....
        /*0250*/ 	.word	0x000020d0
        /*0254*/ 	.word	0x000000ff
        /*0258*/ 	.word	0x00000000
        /*025c*/ 	.short	0x010a
        /*025e*/ 	.byte	0x0c
	.zero		1


	//   ....[31]....
        /*0260*/ 	.word	0x00002110
        /*0264*/ 	.word	0x000000ff
        /*0268*/ 	.word	0x00000000
        /*026c*/ 	.short	0x010a
        /*026e*/ 	.byte	0x0c
	.zero		1


	//   ....[32]....
        /*0270*/ 	.word	0x000027b0
        /*0274*/ 	.word	0x000000ff
        /*0278*/ 	.word	0x00000000
        /*027c*/ 	.short	0x0101
        /*027e*/ 	.byte	0x08
	.zero		1


	//   ....[33]....
        /*0280*/ 	.word	0x00002e00
        /*0284*/ 	.word	0x000000ff
        /*0288*/ 	.word	0x00000000
        /*028c*/ 	.short	0x0101
        /*028e*/ 	.byte	0x08
	.zero		1


	//   ....[34]....
        /*0290*/ 	.word	0x0000ab00
        /*0294*/ 	.word	0x00000012
        /*0298*/ 	.word	0x00000068
        /*029c*/ 	.short	0x010a
        /*029e*/ 	.byte	0x3f
	.zero		1


	//   ....[35]....
        /*02a0*/ 	.word	0x0000ae90
        /*02a4*/ 	.word	0x00000008
        /*02a8*/ 	.word	0x000000e8
        /*02ac*/ 	.short	0x0101
        /*02ae*/ 	.byte	0x3f
	.zero		1


	//   ....[36]....
        /*02b0*/ 	.word	0x0000b5c0
        /*02b4*/ 	.word	0x00000007
        /*02b8*/ 	.word	0x00000000
        /*02bc*/ 	.short	0x010a
        /*02be*/ 	.byte	0x3f
	.zero		1


	//   ....[37]....
        /*02c0*/ 	.word	0x0000b640
        /*02c4*/ 	.word	0x00000009
        /*02c8*/ 	.word	0x00000000
        /*02cc*/ 	.short	0x010a
        /*02ce*/ 	.byte	0x3f
	.zero		1


	//   ....[38]....
        /*02d0*/ 	.word	0x0000b6d0
        /*02d4*/ 	.word	0x00000006
        /*02d8*/ 	.word	0x00000000
        /*02dc*/ 	.short	0x010a
        /*02de*/ 	.byte	0x3f
	.zero		1


	//   ....[39]....
        /*02e0*/ 	.word	0x0000b760
        /*02e4*/ 	.word	0x00000009
        /*02e8*/ 	.word	0x00000000
        /*02ec*/ 	.short	0x010a
        /*02ee*/ 	.byte	0x3f
	.zero		1


	//   ....[40]....
        /*02f0*/ 	.word	0x0000b7f0
        /*02f4*/ 	.word	0x00000006
        /*02f8*/ 	.word	0x00000000
        /*02fc*/ 	.short	0x010a
        /*02fe*/ 	.byte	0x3f
	.zero		1


	//   ....[41]....
        /*0300*/ 	.word	0x0000b880
        /*0304*/ 	.word	0x00000009
        /*0308*/ 	.word	0x00000000
        /*030c*/ 	.short	0x010a
        /*030e*/ 	.byte	0x3f
	.zero		1


	//   ....[42]....
        /*0310*/ 	.word	0x0000b910
        /*0314*/ 	.word	0x00000006
        /*0318*/ 	.word	0x00000000
        /*031c*/ 	.short	0x010a
        /*031e*/ 	.byte	0x3f
	.zero		1


	//   ....[43]....
        /*0320*/ 	.word	0x0000b9a0
        /*0324*/ 	.word	0x00000009
        /*0328*/ 	.word	0x00000000
        /*032c*/ 	.short	0x010a
        /*032e*/ 	.byte	0x3f
	.zero		1


	//   ....[44]....
        /*0330*/ 	.word	0x0000ba30
        /*0334*/ 	.word	0x00000006
        /*0338*/ 	.word	0x00000000
        /*033c*/ 	.short	0x010a
        /*033e*/ 	.byte	0x3f
	.zero		1


	//   ....[45]....
        /*0340*/ 	.word	0x0000bac0
        /*0344*/ 	.word	0x00000009
        /*0348*/ 	.word	0x00000000
        /*034c*/ 	.short	0x010a
        /*034e*/ 	.byte	0x3f
	.zero		1


	//   ....[46]....
        /*0350*/ 	.word	0x0000bb50
        /*0354*/ 	.word	0x00000006
        /*0358*/ 	.word	0x00000000
        /*035c*/ 	.short	0x010a
        /*035e*/ 	.byte	0x3f
	.zero		1


	//   ....[47]....
        /*0360*/ 	.word	0x0000bbe0
        /*0364*/ 	.word	0x00000009
        /*0368*/ 	.word	0x00000000
        /*036c*/ 	.short	0x010a
        /*036e*/ 	.byte	0x3f
	.zero		1


	//   ....[48]....
        /*0370*/ 	.word	0x0000bc70
        /*0374*/ 	.word	0x00000003
        /*0378*/ 	.word	0x00000000
        /*037c*/ 	.short	0x010a
        /*037e*/ 	.byte	0x3f
	.zero		1


	//   ....[49]....
        /*0380*/ 	.word	0x0000bce0
        /*0384*/ 	.word	0x00000008
        /*0388*/ 	.word	0x00000000
        /*038c*/ 	.short	0x010a
        /*038e*/ 	.byte	0x3f
	.zero		1


	//   ....[50]....
        /*0390*/ 	.word	0x0000bd40
        /*0394*/ 	.word	0x00000009
        /*0398*/ 	.word	0x00000000
        /*039c*/ 	.short	0x010a
        /*039e*/ 	.byte	0x3f
	.zero		1


	//   ....[51]....
        /*03a0*/ 	.word	0x0000be10
        /*03a4*/ 	.word	0x00000012
        /*03a8*/ 	.word	0x00000068
        /*03ac*/ 	.short	0x010a
        /*03ae*/ 	.byte	0x3f
	.zero		1


	//   ....[52]....
        /*03b0*/ 	.word	0x0000bef0
        /*03b4*/ 	.word	0x00000007
        /*03b8*/ 	.word	0x00000000
        /*03bc*/ 	.short	0x010a
        /*03be*/ 	.byte	0x3f
	.zero		1


	//   ....[53]....
        /*03c0*/ 	.word	0x0000bf40
        /*03c4*/ 	.word	0x00000009
        /*03c8*/ 	.word	0x00000000
        /*03cc*/ 	.short	0x010a
        /*03ce*/ 	.byte	0x3f
	.zero		1


	//   ....[54]....
        /*03d0*/ 	.word	0x0000bf90
        /*03d4*/ 	.word	0x00000006
        /*03d8*/ 	.word	0x00000000
        /*03dc*/ 	.short	0x010a
        /*03de*/ 	.byte	0x3f
	.zero		1


	//   ....[55]....
        /*03e0*/ 	.word	0x0000bfe0
        /*03e4*/ 	.word	0x00000009
        /*03e8*/ 	.word	0x00000000
        /*03ec*/ 	.short	0x010a
        /*03ee*/ 	.byte	0x3f
	.zero		1


	//   ....[56]....
        /*03f0*/ 	.word	0x0000c030
        /*03f4*/ 	.word	0x00000006
        /*03f8*/ 	.word	0x00000000
        /*03fc*/ 	.short	0x010a
        /*03fe*/ 	.byte	0x3f
	.zero		1


	//   ....[57]....
        /*0400*/ 	.word	0x0000c080
        /*0404*/ 	.word	0x00000009
        /*0408*/ 	.word	0x00000000
        /*040c*/ 	.short	0x010a
        /*040e*/ 	.byte	0x3f
	.zero		1


	//   ....[58]....
        /*0410*/ 	.word	0x0000c0d0
        /*0414*/ 	.word	0x00000006
        /*0418*/ 	.word	0x00000000
        /*041c*/ 	.short	0x010a
        /*041e*/ 	.byte	0x3f
	.zero		1


	//   ....[59]....
        /*0420*/ 	.word	0x0000c120
        /*0424*/ 	.word	0x00000009
        /*0428*/ 	.word	0x00000000
        /*042c*/ 	.short	0x010a
        /*042e*/ 	.byte	0x3f
	.zero		1


	//   ....[60]....
        /*0430*/ 	.word	0x0000c170
        /*0434*/ 	.word	0x00000006
        /*0438*/ 	.word	0x00000000
        /*043c*/ 	.short	0x010a
        /*043e*/ 	.byte	0x3f
	.zero		1


	//   ....[61]....
        /*0440*/ 	.word	0x0000c1c0
        /*0444*/ 	.word	0x00000009
        /*0448*/ 	.word	0x00000000
        /*044c*/ 	.short	0x010a
        /*044e*/ 	.byte	0x3f
	.zero		1


	//   ....[62]....
        /*0450*/ 	.word	0x0000c210
        /*0454*/ 	.word	0x00000006
        /*0458*/ 	.word	0x00000000
        /*045c*/ 	.short	0x010a
        /*045e*/ 	.byte	0x3f
	.zero		1


	//   ....[63]....
        /*0460*/ 	.word	0x0000c260
        /*0464*/ 	.word	0x00000009
        /*0468*/ 	.word	0x00000000
        /*046c*/ 	.short	0x010a
        /*046e*/ 	.byte	0x3f
	.zero		1


	//----- nvinfo : EIATTR_NUM_MBARRIERS
	.align		4
.L_28:
        /*0470*/ 	.byte	0x03, 0x38
        /*0472*/ 	.short	0x001c


	//----- nvinfo : EIATTR_EXIT_INSTR_OFFSETS
	.align		4
        /*0474*/ 	.byte	0x04, 0x1c
        /*0476*/ 	.short	(.L_30 - .L_29)


	//   ....[0]....
.L_29:
        /*0478*/ 	.word	0x00000740


	//   ....[1]....
        /*047c*/ 	.word	0x00000ff0


	//   ....[2]....
        /*0480*/ 	.word	0x0000a170


	//   ....[3]....
        /*0484*/ 	.word	0x0000a7a0


	//   ....[4]....
        /*0488*/ 	.word	0x0000bcc0


	//----- nvinfo : EIATTR_MAX_THREADS
	.align		4
.L_30:
        /*048c*/ 	.byte	0x04, 0x05
        /*048e*/ 	.short	(.L_32 - .L_31)
.L_31:
        /*0490*/ 	.word	0x00000180
        /*0494*/ 	.word	0x00000001
        /*0498*/ 	.word	0x00000001


	//----- nvinfo : EIATTR_CRS_STACK_SIZE
	.align		4
.L_32:
        /*049c*/ 	.byte	0x04, 0x1e
        /*049e*/ 	.short	(.L_34 - .L_33)
.L_33:
        /*04a0*/ 	.word	0x00000000


	//----- nvinfo : EIATTR_CBANK_PARAM_SIZE
	.align		4
.L_34:
        /*04a4*/ 	.byte	0x03, 0x19
        /*04a6*/ 	.short	0x0470


	//----- nvinfo : EIATTR_PARAM_CBANK
	.align		4
        /*04a8*/ 	.byte	0x04, 0x0a
        /*04aa*/ 	.short	(.L_36 - .L_35)
	.align		4
.L_35:
        /*04ac*/ 	.word	index@(.nv.constant0._ZN7cutlass13device_kernelINS_4gemm6kernel13GemmUniversalIN4cute5tupleIJiiiiEEENS1_10collective13CollectiveMmaINS1_37MainloopSm90TmaGmmaWarpSpecializedFP8ILi13ENS5_IJNS4_1CILi1EEESB_SB_EEENS1_35KernelTmaWarpSpecializedCooperativeEEENS5_IJNSA_ILi512EEENSA_ILi32EEESG_EEENS_12float_e4m3_tENS5_IJlSB_lEEESI_SJ_NS4_8TiledMMAINS4_8MMA_AtomIJNS4_4SM904GMMA30MMA_64x32x32_F32E4M3E4M3_SS_TNILNSN_7ScaleInE1ELSP_1EEEEEENS4_6LayoutINS5_IJNSA_ILi2EEESB_SB_EEENS5_IJSB_NSA_ILi0EEESV_EEEEENS5_IJNS4_10UnderscoreESY_SY_EEEEENS4_13SM90_TMA_LOADENS4_14ComposedLayoutINS4_7SwizzleILi1ELi4ELi3EEENS4_18smem_ptr_flag_bitsILi8EEENSS_INS5_IJNSA_ILi8EEESG_EEENS5_IJSG_SB_EEEEEEEvNS4_8identityES11_S1B_vS1C_EENS_8epilogue10collective6detail29Sm90TmaWarpSpecializedAdapterINS1F_15DefaultEpilogueISI_SJ_SJ_NS1E_6thread17LinearCombinationISI_Li1EffLNS1J_9ScaleType4KindE0ELNS_15FloatRoundStyleE2ESI_EENS1_15EpilogueDefaultEEEEEvvEEEEvNT_6ParamsE)
        /*04b0*/ 	.short	0x0210
        /*04b2*/ 	.short	0x0470


	//----- nvinfo : EIATTR_SW_WAR
	.align		4
.L_36:
        /*04b4*/ 	.byte	0x04, 0x36
        /*04b6*/ 	.short	(.L_38 - .L_37)
.L_37:
        /*04b8*/ 	.word	0x00000008
.L_38:


//--------------------- .nv.callgraph             --------------------------
	.section	.nv.callgraph,"",@"SHT_CUDA_CALLGRAPH"
	.align	4
	.sectionentsize	8
	.align		4
        /*0000*/ 	.word	0x00000000
	.align		4
        /*0004*/ 	.word	0xffffffff
	.align		4
        /*0008*/ 	.word	0x00000000
	.align		4
        /*000c*/ 	.word	0xfffffffe
	.align		4
        /*0010*/ 	.word	0x00000000
	.align		4
        /*0014*/ 	.word	0xfffffffd
	.align		4
        /*0018*/ 	.word	0x00000000
	.align		4
        /*001c*/ 	.word	0xfffffffc


//--------------------- .nv.constant4             --------------------------
	.section	.nv.constant4,"a",@progbits
	.align	8
	.align		8
.nv.constant4:
        /*0000*/ 	.dword	_ZN40_INTERNAL_036d6750_4_k_cu_a14769cf_112624cuda3std3__45__cpo5beginE
	.align		8
        /*0008*/ 	.dword	_ZN40_INTERNAL_036d6750_4_k_cu_a14769cf_112624cuda3std3__45__cpo3endE
	.align		8
        /*0010*/ 	.dword	_ZN40_INTERNAL_036d6750_4_k_cu_a14769cf_112624cuda3std3__45__cpo6cbeginE
	.align		8
        /*0018*/ 	.dword	_ZN40_INTERNAL_036d6750_4_k_cu_a14769cf_112624cuda3std3__45__cpo4cendE
	.align		8
        /*0020*/ 	.dword	_ZN40_INTERNAL_036d6750_4_k_cu_a14769cf_112624cuda3std3__442_GLOBAL__N__036d6750_4_k_cu_a14769cf_112626ignoreE
	.align		8
        /*0028*/ 	.dword	_ZN40_INTERNAL_036d6750_4_k_cu_a14769cf_112624cuda3std3__419piecewise_constructE
	.align		8
        /*0030*/ 	.dword	_ZN40_INTERNAL_036d6750_4_k_cu_a14769cf_112624cuda3std3__48in_placeE
	.align		8
        /*0038*/ 	.dword	_ZN40_INTERNAL_036d6750_4_k_cu_a14769cf_112624cuda3std6ranges3__45__cpo4swapE
	.align		8
        /*0040*/ 	.dword	_ZN40_INTERNAL_036d6750_4_k_cu_a14769cf_112624cuda3std6ranges3__45__cpo9iter_moveE
	.align		8
        /*0048*/ 	.dword	_ZN40_INTERNAL_036d6750_4_k_cu_a14769cf_112624cute7productE
	.align		8
        /*0050*/ 	.dword	_ZN40_INTERNAL_036d6750_4_k_cu_a14769cf_112624cute1_E


//--------------------- .text._ZN7cutlass13device_kernelINS_4gemm6kernel13GemmUniversalIN4cute5tupleIJiiiiEEENS1_10collective13CollectiveMmaINS1_37MainloopSm90TmaGmmaWarpSpecializedFP8ILi13ENS5_IJNS4_1CILi1EEESB_SB_EEENS1_35KernelTmaWarpSpecializedCooperativeEEENS5_IJNSA_ILi512EEENSA_ILi32EEESG_EEENS_12float_e4m3_tENS5_IJlSB_lEEESI_SJ_NS4_8TiledMMAINS4_8MMA_AtomIJNS4_4SM904GMMA30MMA_64x32x32_F32E4M3E4M3_SS_TNILNSN_7ScaleInE1ELSP_1EEEEEENS4_6LayoutINS5_IJNSA_ILi2EEESB_SB_EEENS5_IJSB_NSA_ILi0EEESV_EEEEENS5_IJNS4_10UnderscoreESY_SY_EEEEENS4_13SM90_TMA_LOADENS4_14ComposedLayoutINS4_7SwizzleILi1ELi4ELi3EEENS4_18smem_ptr_flag_bitsILi8EEENSS_INS5_IJNSA_ILi8EEESG_EEENS5_IJSG_SB_EEEEEEEvNS4_8identityES11_S1B_vS1C_EENS_8epilogue10collective6detail29Sm90TmaWarpSpecializedAdapterINS1F_15DefaultEpilogueISI_SJ_SJ_NS1E_6thread17LinearCombinationISI_Li1EffLNS1J_9ScaleType4KindE0ELNS_15FloatRoundStyleE2ESI_EENS1_15EpilogueDefaultEEEEEvvEEEEvNT_6ParamsE --------------------------
	.section	.text._ZN7cutlass13device_kernelINS_4gemm6kernel13GemmUniversalIN4cute5tupleIJiiiiEEENS1_10collective13CollectiveMmaINS1_37MainloopSm90TmaGmmaWarpSpecializedFP8ILi13ENS5_IJNS4_1CILi1EEESB_SB_EEENS1_35KernelTmaWarpSpecializedCooperativeEEENS5_IJNSA_ILi512EEENSA_ILi32EEESG_EEENS_12float_e4m3_tENS5_IJlSB_lEEESI_SJ_NS4_8TiledMMAINS4_8MMA_AtomIJNS4_4SM904GMMA30MMA_64x32x32_F32E4M3E4M3_SS_TNILNSN_7ScaleInE1ELSP_1EEEEEENS4_6LayoutINS5_IJNSA_ILi2EEESB_SB_EEENS5_IJSB_NSA_ILi0EEESV_EEEEENS5_IJNS4_10UnderscoreESY_SY_EEEEENS4_13SM90_TMA_LOADENS4_14ComposedLayoutINS4_7SwizzleILi1ELi4ELi3EEENS4_18smem_ptr_flag_bitsILi8EEENSS_INS5_IJNSA_ILi8EEESG_EEENS5_IJSG_SB_EEEEEEEvNS4_8identityES11_S1B_vS1C_EENS_8epilogue10collective6detail29Sm90TmaWarpSpecializedAdapterINS1F_15DefaultEpilogueISI_SJ_SJ_NS1E_6thread17LinearCombinationISI_Li1EffLNS1J_9ScaleType4KindE0ELNS_15FloatRoundStyleE2ESI_EENS1_15EpilogueDefaultEEEEEvvEEEEvNT_6ParamsE,"ax",@progbits
	.align	128
.text._ZN7cutlass13device_kernelINS_4gemm6kernel13GemmUniversalIN4cute5tupleIJiiiiEEENS1_10collective13CollectiveMmaINS1_37MainloopSm90TmaGmmaWarpSpecializedFP8ILi13ENS5_IJNS4_1CILi1EEESB_SB_EEENS1_35KernelTmaWarpSpecializedCooperativeEEENS5_IJNSA_ILi512EEENSA_ILi32EEESG_EEENS_12float_e4m3_tENS5_IJlSB_lEEESI_SJ_NS4_8TiledMMAINS4_8MMA_AtomIJNS4_4SM904GMMA30MMA_64x32x32_F32E4M3E4M3_SS_TNILNSN_7ScaleInE1ELSP_1EEEEEENS4_6LayoutINS5_IJNSA_ILi2EEESB_SB_EEENS5_IJSB_NSA_ILi0EEESV_EEEEENS5_IJNS4_10UnderscoreESY_SY_EEEEENS4_13SM90_TMA_LOADENS4_14ComposedLayoutINS4_7SwizzleILi1ELi4ELi3EEENS4_18smem_ptr_flag_bitsILi8EEENSS_INS5_IJNSA_ILi8EEESG_EEENS5_IJSG_SB_EEEEEEEvNS4_8identityES11_S1B_vS1C_EENS_8epilogue10collective6detail29Sm90TmaWarpSpecializedAdapterINS1F_15DefaultEpilogueISI_SJ_SJ_NS1E_6thread17LinearCombinationISI_Li1EffLNS1J_9ScaleType4KindE0ELNS_15FloatRoundStyleE2ESI_EENS1_15EpilogueDefaultEEEEEvvEEEEvNT_6ParamsE:
        .type           _ZN7cutlass13device_kernelINS_4gemm6kernel13GemmUniversalIN4cute5tupleIJiiiiEEENS1_10collective13CollectiveMmaINS1_37MainloopSm90TmaGmmaWarpSpecializedFP8ILi13ENS5_IJNS4_1CILi1EEESB_SB_EEENS1_35KernelTmaWarpSpecializedCooperativeEEENS5_IJNSA_ILi512EEENSA_ILi32EEESG_EEENS_12float_e4m3_tENS5_IJlSB_lEEESI_SJ_NS4_8TiledMMAINS4_8MMA_AtomIJNS4_4SM904GMMA30MMA_64x32x32_F32E4M3E4M3_SS_TNILNSN_7ScaleInE1ELSP_1EEEEEENS4_6LayoutINS5_IJNSA_ILi2EEESB_SB_EEENS5_IJSB_NSA_ILi0EEESV_EEEEENS5_IJNS4_10UnderscoreESY_SY_EEEEENS4_13SM90_TMA_LOADENS4_14ComposedLayoutINS4_7SwizzleILi1ELi4ELi3EEENS4_18smem_ptr_flag_bitsILi8EEENSS_INS5_IJNSA_ILi8EEESG_EEENS5_IJSG_SB_EEEEEEEvNS4_8identityES11_S1B_vS1C_EENS_8epilogue10collective6detail29Sm90TmaWarpSpecializedAdapterINS1F_15DefaultEpilogueISI_SJ_SJ_NS1E_6thread17LinearCombinationISI_Li1EffLNS1J_9ScaleType4KindE0ELNS_15FloatRoundStyleE2ESI_EENS1_15EpilogueDefaultEEEEEvvEEEEvNT_6ParamsE,@function
        .size           _ZN7cutlass13device_kernelINS_4gemm6kernel13GemmUniversalIN4cute5tupleIJiiiiEEENS1_10collective13CollectiveMmaINS1_37MainloopSm90TmaGmmaWarpSpecializedFP8ILi13ENS5_IJNS4_1CILi1EEESB_SB_EEENS1_35KernelTmaWarpSpecializedCooperativeEEENS5_IJNSA_ILi512EEENSA_ILi32EEESG_EEENS_12float_e4m3_tENS5_IJlSB_lEEESI_SJ_NS4_8TiledMMAINS4_8MMA_AtomIJNS4_4SM904GMMA30MMA_64x32x32_F32E4M3E4M3_SS_TNILNSN_7ScaleInE1ELSP_1EEEEEENS4_6LayoutINS5_IJNSA_ILi2EEESB_SB_EEENS5_IJSB_NSA_ILi0EEESV_EEEEENS5_IJNS4_10UnderscoreESY_SY_EEEEENS4_13SM90_TMA_LOADENS4_14ComposedLayoutINS4_7SwizzleILi1ELi4ELi3EEENS4_18smem_ptr_flag_bitsILi8EEENSS_INS5_IJNSA_ILi8EEESG_EEENS5_IJSG_SB_EEEEEEEvNS4_8identityES11_S1B_vS1C_EENS_8epilogue10collective6detail29Sm90TmaWarpSpecializedAdapterINS1F_15DefaultEpilogueISI_SJ_SJ_NS1E_6thread17LinearCombinationISI_Li1EffLNS1J_9ScaleType4KindE0ELNS_15FloatRoundStyleE2ESI_EENS1_15EpilogueDefaultEEEEEvvEEEEvNT_6ParamsE,(.L_x_108 - _ZN7cutlass13device_kernelINS_4gemm6kernel13GemmUniversalIN4cute5tupleIJiiiiEEENS1_10collective13CollectiveMmaINS1_37MainloopSm90TmaGmmaWarpSpecializedFP8ILi13ENS5_IJNS4_1CILi1EEESB_SB_EEENS1_35KernelTmaWarpSpecializedCooperativeEEENS5_IJNSA_ILi512EEENSA_ILi32EEESG_EEENS_12float_e4m3_tENS5_IJlSB_lEEESI_SJ_NS4_8TiledMMAINS4_8MMA_AtomIJNS4_4SM904GMMA30MMA_64x32x32_F32E4M3E4M3_SS_TNILNSN_7ScaleInE1ELSP_1EEEEEENS4_6LayoutINS5_IJNSA_ILi2EEESB_SB_EEENS5_IJSB_NSA_ILi0EEESV_EEEEENS5_IJNS4_10UnderscoreESY_SY_EEEEENS4_13SM90_TMA_LOADENS4_14ComposedLayoutINS4_7SwizzleILi1ELi4ELi3EEENS4_18smem_ptr_flag_bitsILi8EEENSS_INS5_IJNSA_ILi8EEESG_EEENS5_IJSG_SB_EEEEEEEvNS4_8identityES11_S1B_vS1C_EENS_8epilogue10collective6detail29Sm90TmaWarpSpecializedAdapterINS1F_15DefaultEpilogueISI_SJ_SJ_NS1E_6thread17LinearCombinationISI_Li1EffLNS1J_9ScaleType4KindE0ELNS_15FloatRoundStyleE2ESI_EENS1_15EpilogueDefaultEEEEEvvEEEEvNT_6ParamsE)
        .other          _ZN7cutlass13device_kernelINS_4gemm6kernel13GemmUniversalIN4cute5tupleIJiiiiEEENS1_10collective13CollectiveMmaINS1_37MainloopSm90TmaGmmaWarpSpecializedFP8ILi13ENS5_IJNS4_1CILi1EEESB_SB_EEENS1_35KernelTmaWarpSpecializedCooperativeEEENS5_IJNSA_ILi512EEENSA_ILi32EEESG_EEENS_12float_e4m3_tENS5_IJlSB_lEEESI_SJ_NS4_8TiledMMAINS4_8MMA_AtomIJNS4_4SM904GMMA30MMA_64x32x32_F32E4M3E4M3_SS_TNILNSN_7ScaleInE1ELSP_1EEEEEENS4_6LayoutINS5_IJNSA_ILi2EEESB_SB_EEENS5_IJSB_NSA_ILi0EEESV_EEEEENS5_IJNS4_10UnderscoreESY_SY_EEEEENS4_13SM90_TMA_LOADENS4_14ComposedLayoutINS4_7SwizzleILi1ELi4ELi3EEENS4_18smem_ptr_flag_bitsILi8EEENSS_INS5_IJNSA_ILi8EEESG_EEENS5_IJSG_SB_EEEEEEEvNS4_8identityES11_S1B_vS1C_EENS_8epilogue10collective6detail29Sm90TmaWarpSpecializedAdapterINS1F_15DefaultEpilogueISI_SJ_SJ_NS1E_6thread17LinearCombinationISI_Li1EffLNS1J_9ScaleType4KindE0ELNS_15FloatRoundStyleE2ESI_EENS1_15EpilogueDefaultEEEEEvvEEEEvNT_6ParamsE,@"STO_CUDA_ENTRY STV_DEFAULT"
_ZN7cutlass13device_kernelINS_4gemm6kernel13GemmUniversalIN4cute5tupleIJiiiiEEENS1_10collective13CollectiveMmaINS1_37MainloopSm90TmaGmmaWarpSpecializedFP8ILi13ENS5_IJNS4_1CILi1EEESB_SB_EEENS1_35KernelTmaWarpSpecializedCooperativeEEENS5_IJNSA_ILi512EEENSA_ILi32EEESG_EEENS_12float_e4m3_tENS5_IJlSB_lEEESI_SJ_NS4_8TiledMMAINS4_8MMA_AtomIJNS4_4SM904GMMA30MMA_64x32x32_F32E4M3E4M3_SS_TNILNSN_7ScaleInE1ELSP_1EEEEEENS4_6LayoutINS5_IJNSA_ILi2EEESB_SB_EEENS5_IJSB_NSA_ILi0EEESV_EEEEENS5_IJNS4_10UnderscoreESY_SY_EEEEENS4_13SM90_TMA_LOADENS4_14ComposedLayoutINS4_7SwizzleILi1ELi4ELi3EEENS4_18smem_ptr_flag_bitsILi8EEENSS_INS5_IJNSA_ILi8EEESG_EEENS5_IJSG_SB_EEEEEEEvNS4_8identityES11_S1B_vS1C_EENS_8epilogue10collective6detail29Sm90TmaWarpSpecializedAdapterINS1F_15DefaultEpilogueISI_SJ_SJ_NS1E_6thread17LinearCombinationISI_Li1EffLNS1J_9ScaleType4KindE0ELNS_15FloatRoundStyleE2ESI_EENS1_15EpilogueDefaultEEEEEvvEEEEvNT_6ParamsE:
[----:B------:R-:W-:Y:S01]  /*0000*/  LDC R1, c[0x0][0x28] ;  /* 0x00000a00ff017b82 */ /* 0x000fe20000000800 */
[----:B------:R-:W0:Y:S01]  /*0010*/  S2R R4, SR_TID.X ;  /* 0x0000000000047919 */ /* 0x000e220000002100 */
[----:B------:R-:W-:Y:S01]  /*0020*/  ELECT P0, URZ, PT ;  /* 0x00000000003f782f */ /* 0x000fe20003800000 */
[----:B------:R-:W-:Y:S01]  /*0030*/  BSSY B0, `(.L_x_0) ;  /* 0x000000f000007945 */ /* 0x000fe20003800000 */
[--C-:B0-----:R-:W-:Y:S02]  /*0040*/  SHF.R.U32.HI R2, RZ, 0x5, R4.reuse ;  /* 0x00000005ff027819 */ /* 0x101fe40000011604 */
[----:B------:R-:W-:-:S03]  /*0050*/  SHF.R.U32.HI R0, RZ, 0x7, R4 ;  /* 0x00000007ff007819 */ /* 0x000fc60000011604 */
[----:B------:R-:W0:Y:S04]  /*0060*/  SHFL.IDX PT, R6, R2, RZ, 0x1f ;  /* 0x00001fff02067589 */ /* 0x000e2800000e0000 */
[----:B------:R1:W2:Y:S01]  /*0070*/  SHFL.IDX PT, R5, R0, RZ, 0x1f ;  /* 0x00001fff00057589 */ /* 0x0002a200000e0000 */
[----:B0-----:R-:W-:-:S13]  /*0080*/  ISETP.NE.OR P0, PT, R6, RZ, !P0 ;  /* 0x000000ff0600720c */ /* 0x001fda0004705670 */
[----:B-12---:R-:W-:Y:S05]  /*0090*/  @P0 BRA `(.L_x_1) ;  /* 0x0000000000200947 */ /* 0x006fea0003800000 */
[----:B------:R-:W-:Y:S02]  /*00a0*/  ULDC.64 UR4, c[0x0][0x198] ;  /* 0x0000660000047ab9 */ /* 0x000fe40000000a00 */
[----:B------:R-:W-:Y:S02]  /*00b0*/  UIADD3 UR6, UP0, UR4, 0xf0, URZ ;  /* 0x000000f004067890 */ /* 0x000fe4000ff1e03f */
[----:B------:R-:W-:Y:S02]  /*00c0*/  UIADD3 UR4, UP1, UR4, 0x1f0, URZ ;  /* 0x000001f004047890 */ /* 0x000fe4000ff3e03f */
[----:B------:R-:W-:Y:S02]  /*00d0*/  UIADD3.X UR7, URZ, UR5, URZ, UP0, !UPT ;  /* 0x000000053f077290 */ /* 0x000fe400087fe43f */
[----:B------:R-:W-:-:S07]  /*00e0*/  UIADD3.X UR5, URZ, UR5, URZ, UP1, !UPT ;  /* 0x000000053f057290 */ /* 0x000fce0008ffe43f */
[----:B------:R0:W-:Y:S02]  /*00f0*/  UTMACCTL.PF [UR6] ;  /* 0x00000000060079b9 */ /* 0x0001e40008040000 */
[----:B------:R0:W-:Y:S02]  /*0100*/  UTMACCTL.PF [UR4] ;  /* 0x00000000040079b9 */ /* 0x0001e40008040000 */
[----:B0-----:R-:W-:Y:S01]  /*0110*/  NOP ;  /* 0x0000000000007918 */ /* 0x001fe20000000000 */
.L_x_1:
[----:B------:R-:W-:Y:S05]  /*0120*/  BSYNC B0 ;  /* 0x0000000000007941 */ /* 0x000fea0003800000 */
.L_x_0:
[----:B------:R-:W0:Y:S02]  /*0130*/  SHFL.IDX PT, R0, R2, RZ, 0x1f ;  /* 0x00001fff02007589 */ /* 0x000e2400000e0000 */
[----:B0-----:R-:W-:-:S13]  /*0140*/  ISETP.NE.AND P0, PT, R0, RZ, PT ;  /* 0x000000ff0000720c */ /* 0x001fda0003f05270 */
[----:B------:R-:W-:Y:S05]  /*0150*/  @P0 BRA `(.L_x_2) ;  /* 0x0000000000ac0947 */ /* 0x000fea0003800000 */
[----:B------:R-:W-:Y:S01]  /*0160*/  ELECT P0, URZ, PT ;  /* 0x00000000003f782f */ /* 0x000fe20003800000 */
[----:B------:R-:W-:-:S12]  /*0170*/  BSSY B0, `(.L_x_2) ;  /* 0x0000029000007945 */ /* 0x000fd80003800000 */
[----:B------:R-:W-:Y:S05]  /*0180*/  @!P0 BRA `(.L_x_3) ;  /* 0x00000000009c8947 */ /* 0x000fea0003800000 */
[----:B------:R-:W0:Y:S01]  /*0190*/  S2UR UR8, SR_CgaCtaId ;  /* 0x00000000000879c3 */ /* 0x000e220000008800 */
[----:B------:R-:W-:Y:S01]  /*01a0*/  UMOV UR4, 0x400 ;  /* 0x0000040000047882 */ /* 0x000fe20000000000 */
[----:B------:R-:W-:Y:S01]  /*01b0*/  UMOV UR5, 0x1 ;  /* 0x0000000100057882 */ /* 0x000fe20000000000 */
[----:B------:R-:W-:Y:S02]  /*01c0*/  UMOV UR6, 0x100 ;  /* 0x0000010000067882 */ /* 0x000fe40000000000 */
[----:B------:R-:W-:-:S04]  /*01d0*/  UIADD3 UR6, -UR6, 0x100000, URZ ;  /* 0x0010000006067890 */ /* 0x000fc8000fffe13f */
[----:B------:R-:W-:Y:S02]  /*01e0*/  USHF.L.U32 UR7, UR6, 0xb, URZ ;  /* 0x0000000b06077899 */ /* 0x000fe4000800063f */
[----:B------:R-:W-:Y:S02]  /*01f0*/  USHF.L.U32 UR6, UR6, 0x1, URZ ;  /* 0x0000000106067899 */ /* 0x000fe4000800063f */
[----:B0-----:R-:W-:Y:S02]  /*0200*/  ULEA UR8, UR8, UR4, 0x18 ;  /* 0x0000000408087291 */ /* 0x001fe4000f8ec03f */
[----:B------:R-:W-:-:S04]  /*0210*/  UIADD3 UR4, -UR5, 0x100000, URZ ;  /* 0x0010000005047890 */ /* 0x000fc8000fffe13f */
[----:B------:R-:W-:Y:S02]  /*0220*/  USHF.L.U32 UR5, UR4, 0xb, URZ ;  /* 0x0000000b04057899 */ /* 0x000fe4000800063f */
[----:B------:R-:W-:Y:S01]  /*0230*/  USHF.L.U32 UR4, UR4, 0x1, URZ ;  /* 0x0000000104047899 */ /* 0x000fe2000800063f */
[----:B------:R-:W0:Y:S11]  /*0240*/  FENCE.VIEW.ASYNC.S ;  /* 0x00000000000073c6 */ /* 0x000e360000000000 */
[----:B0-----:R0:W1:Y:S01]  /*0250*/  SYNCS.EXCH.64 URZ, [UR8], UR4 ;  /* 0x00000004083f75b2 */ /* 0x0010620008000100 */
[----:B------:R0:W2:Y:S01]  /*0260*/  SYNCS.EXCH.64 URZ, [UR8+0x68], UR6 ;  /* 0x00006806083f75b2 */ /* 0x0000a20008000100 */
[----:B------:R0:W3:Y:S01]  /*0270*/  SYNCS.EXCH.64 URZ, [UR8+0x8], UR4 ;  /* 0x00000804083f75b2 */ /* 0x0000e20008000100 */
[----:B------:R0:W4:Y:S01]  /*0280*/  SYNCS.EXCH.64 URZ, [UR8+0x70], UR6 ;  /* 0x00007006083f75b2 */ /* 0x0001220008000100 */
[----:B------:R0:W0:Y:S01]  /*0290*/  SYNCS.EXCH.64 URZ, [UR8+0x10], UR4 ;  /* 0x00001004083f75b2 */ /* 0x0000220008000100 */
        /* <DEDUP_REMOVED lines=21> */
[----:B-123--:R-:W-:Y:S01]  /*03f0*/  NOP ;  /* 0x0000000000007918 */ /* 0x00efe20000000000 */
.L_x_3:
[----:B0-----:R-:W-:Y:S05]  /*0400*/  BSYNC B0 ;  /* 0x0000000000007941 */ /* 0x001fea0003800000 */
.L_x_2:
[----:B------:R-:W0:Y:S01]  /*0410*/  SHFL.IDX PT, R2, R2, RZ, 0x1f ;  /* 0x00001fff02027589 */ /* 0x000e2200000e0000 */
[----:B------:R-:W1:Y:S01]  /*0420*/  LDC R0, c[0x0][0x65c] ;  /* 0x00019700ff007b82 */ /* 0x000e620000000800 */
[----:B------:R-:W-:Y:S02]  /*0430*/  ELECT P0, URZ, PT ;  /* 0x00000000003f782f */ /* 0x000fe40003800000 */
[----:B------:R-:W-:Y:S01]  /*0440*/  SHF.R.S32.HI R3, RZ, 0x1f, R6 ;  /* 0x0000001fff037819 */ /* 0x000fe20000011406 */
[----:B------:R-:W2:Y:S01]  /*0450*/  S2R R7, SR_CTAID.Y ;  /* 0x0000000000077919 */ /* 0x000ea20000002600 */
[----:B------:R-:W-:Y:S01]  /*0460*/  UMOV UR4, 0x20 ;  /* 0x0000002000047882 */ /* 0x000fe20000000000 */
[C---:B------:R-:W-:Y:S01]  /*0470*/  ISETP.NE.AND P2, PT, R5.reuse, RZ, PT ;  /* 0x000000ff0500720c */ /* 0x040fe20003f45270 */
[----:B------:R-:W-:Y:S01]  /*0480*/  VIADD R12, R5, 0xffffffff ;  /* 0xffffffff050c7836 */ /* 0x000fe20000000000 */
[----:B------:R-:W3:Y:S01]  /*0490*/  S2R R8, SR_CTAID.X ;  /* 0x0000000000087919 */ /* 0x000ee20000002500 */
[----:B------:R-:W-:Y:S01]  /*04a0*/  LEA.HI R3, R3, R6, RZ, 0x2 ;  /* 0x0000000603037211 */ /* 0x000fe200078f10ff */
[----:B------:R-:W-:Y:S01]  /*04b0*/  NOP ;  /* 0x0000000000007918 */ /* 0x000fe20000000000 */
[----:B------:R-:W-:Y:S01]  /*04c0*/  NOP ;  /* 0x0000000000007918 */ /* 0x000fe20000000000 */
[----:B------:R-:W-:-:S02]  /*04d0*/  LOP3.LUT R138, R138, 0xffffffef, RZ, 0xc0, !PT ;  /* 0xffffffef8a8a7812 */ /* 0x000fc400078ec0ff */
[----:B------:R-:W-:Y:S02]  /*04e0*/  LOP3.LUT R3, R3, 0xfffffffc, RZ, 0xc0, !PT ;  /* 0xfffffffc03037812 */ /* 0x000fe400078ec0ff */
[----:B------:R-:W-:-:S03]  /*04f0*/  ISETP.GE.U32.AND P1, PT, R12, 0x2, PT ;  /* 0x000000020c00780c */ /* 0x000fc60003f26070 */
[----:B------:R-:W-:Y:S01]  /*0500*/  IMAD.IADD R6, R6, 0x1, -R3 ;  /* 0x0000000106067824 */ /* 0x000fe200078e0a03 */
[----:B0-----:R-:W-:Y:S02]  /*0510*/  ISETP.NE.OR P0, PT, R2, RZ, !P0 ;  /* 0x000000ff0200720c */ /* 0x001fe40004705670 */
[----:B-1----:R-:W-:-:S11]  /*0520*/  ISETP.NE.AND P3, PT, R0, 0x1, PT ;  /* 0x000000010000780c */ /* 0x002fd60003f65270 */
[----:B------:R-:W-:Y:S01]  /*0530*/  VOTEU.ALL UP0, P0 ;  /* 0x00000000003f7886 */ /* 0x000fe20000000000 */
[----:B------:R-:W-:Y:S01]  /*0540*/  VOTEU.ALL UP1, P0 ;  /* 0x00000000003f7886 */ /* 0x000fe20000020000 */
[----:B------:R-:W3:Y:S01]  /*0550*/  @P3 LDC R9, c[0x0][0x10] ;  /* 0x00000400ff093b82 */ /* 0x000ee20000000800 */
[----:B--2---:R-:W-:Y:S01]  /*0560*/  @P3 IMAD.MOV.U32 R2, RZ, RZ, R7 ;  /* 0x000000ffff023224 */ /* 0x004fe200078e0007 */
[----:B------:R-:W-:Y:S01]  /*0570*/  @P3 LOP3.LUT R138, R138, 0x10, RZ, 0xfc, !PT ;  /* 0x000000108a8a3812 */ /* 0x000fe200078efcff */
[----:B------:R-:W-:Y:S01]  /*0580*/  @!UP0 UMOV UR6, 0x400 ;  /* 0x0000040000068882 */ /* 0x000fe20000000000 */
[----:B------:R-:W-:-:S04]  /*0590*/  @!UP0 UIADD3 UR4, -UR4, 0x100000, URZ ;  /* 0x0010000004048890 */ /* 0x000fc8000fffe13f */
[----:B------:R-:W-:Y:S02]  /*05a0*/  @!UP0 USHF.L.U32 UR5, UR4, 0xb, URZ ;  /* 0x0000000b04058899 */ /* 0x000fe4000800063f */
[----:B------:R-:W-:Y:S01]  /*05b0*/  @!UP0 USHF.L.U32 UR4, UR4, 0x1, URZ ;  /* 0x0000000104048899 */ /* 0x000fe2000800063f */
[----:B------:R-:W-:Y:S01]  /*05c0*/  @P3 IMAD.MOV.U32 R3, RZ, RZ, RZ ;  /* 0x000000ffff033224 */ /* 0x000fe200078e00ff */
[----:B------:R-:W0:Y:S08]  /*05d0*/  @!UP0 S2UR UR7, SR_CgaCtaId ;  /* 0x00000000000789c3 */ /* 0x000e300000008800 */
[----:B------:R-:W1:Y:S01]  /*05e0*/  @!P3 LDC R10, c[0x0][0xc] ;  /* 0x00000300ff0abb82 */ /* 0x000e620000000800 */
[----:B---3--:R-:W-:-:S04]  /*05f0*/  @P3 IMAD.WIDE.U32 R2, R8, R9, R2 ;  /* 0x0000000908023225 */ /* 0x008fc800078e0002 */
[----:B------:R-:W-:Y:S01]  /*0600*/  IMAD.MOV.U32 R9, RZ, RZ, RZ ;  /* 0x000000ffff097224 */ /* 0x000fe200078e00ff */
[----:B0-----:R-:W-:Y:S01]  /*0610*/  @!UP0 ULEA UR6, UR7, UR6, 0x18 ;  /* 0x0000000607068291 */ /* 0x001fe2000f8ec03f */
[----:B------:R-:W-:Y:S01]  /*0620*/  VOTEU.ALL UP0, P0 ;  /* 0x00000000003f7886 */ /* 0x000fe20000000000 */
[----:B------:R-:W-:-:S04]  /*0630*/  ISETP.NE.AND P0, PT, R6, 0x3, PT ;  /* 0x000000030600780c */ /* 0x000fc80003f05270 */
[----:B------:R-:W-:Y:S01]  /*0640*/  ISETP.EQ.OR P0, PT, R6, RZ, !P0 ;  /* 0x000000ff0600720c */ /* 0x000fe20004702670 */
[----:B-1----:R-:W-:-:S03]  /*0650*/  @!P3 IMAD.WIDE.U32 R10, R10, R7, R8 ;  /* 0x000000070a0ab225 */ /* 0x002fc600078e0008 */
[----:B------:R-:W-:Y:S01]  /*0660*/  ISETP.EQ.AND P0, PT, R5, RZ, P0 ;  /* 0x000000ff0500720c */ /* 0x000fe20000702270 */
[----:B------:R-:W-:Y:S01]  /*0670*/  @P3 IMAD.MOV.U32 R5, RZ, RZ, RZ ;  /* 0x000000ffff053224 */ /* 0x000fe200078e00ff */
[----:B------:R-:W0:Y:S02]  /*0680*/  FENCE.VIEW.ASYNC.S ;  /* 0x00000000000073c6 */ /* 0x000e240000000000 */
[----:B0-----:R0:W4:Y:S01]  /*0690*/  @!UP0 SYNCS.EXCH.64 URZ, [UR6+0xe0], UR4 ;  /* 0x0000e004063f85b2 */ /* 0x0011220008000100 */
[----:B------:R-:W-:Y:S02]  /*06a0*/  @!P3 IMAD.MOV.U32 R2, RZ, RZ, R10 ;  /* 0x000000ffff02b224 */ /* 0x000fe400078e000a */
[----:B------:R-:W-:Y:S01]  /*06b0*/  @P3 IMAD.IADD R3, R3, 0x1, R5 ;  /* 0x0000000103033824 */ /* 0x000fe200078e0205 */
[----:B------:R-:W-:Y:S01]  /*06c0*/  SEL R5, RZ, 0x1, !P0 ;  /* 0x00000001ff057807 */ /* 0x000fe20004000000 */
[----:B------:R-:W-:-:S03]  /*06d0*/  @!P3 IMAD.MOV.U32 R3, RZ, RZ, R11 ;  /* 0x000000ffff03b224 */ /* 0x000fc600078e000b */
[----:B------:R-:W-:Y:S01]  /*06e0*/  SEL R5, R5, 0x2, P1 ;  /* 0x0000000205057807 */ /* 0x000fe20000800000 */
[----:B------:R0:W4:Y:S01]  /*06f0*/  @!UP1 SYNCS.EXCH.64 URZ, [UR6+0xe8], UR4 ;  /* 0x0000e804063f95b2 */ /* 0x0001220008000100 */
[----:B------:R-:W-:Y:S01]  /*0700*/  NOP ;  /* 0x0000000000007918 */ /* 0x000fe20000000000 */
[----:B----4-:R-:W-:Y:S06]  /*0710*/  BAR.SYNC.DEFER_BLOCKING 0x0 ;  /* 0x0000000000007b1d */ /* 0x010fec0000010000 */
[----:B------:R-:W-:Y:S05]  /*0720*/  @!P2 BRA `(.L_x_4) ;  /* 0x000000980094a947 */ /* 0x000fea0003800000 */
[----:B------:R-:W-:-:S13]  /*0730*/  ISETP.GT.U32.AND P0, PT, R12, 0x1, PT ;  /* 0x000000010c00780c */ /* 0x000fda0003f04070 */
[----:B0-----:R-:W-:Y:S05]  /*0740*/  @P0 EXIT ;  /* 0x000000000000094d */ /* 0x001fea0003800000 */
[----:B------:R-:W-:Y:S01]  /*0750*/  ULDC.64 UR4, c[0x0][0x650] ;  /* 0x0001940000047ab9 */ /* 0x000fe20000000a00 */
[----:B------:R-:W-:Y:S01]  /*0760*/  PRMT R11, RZ, 0x7610, R11 ;  /* 0x00007610ff0b7816 */ /* 0x000fe2000000000b */
[----:B------:R-:W-:Y:S01]  /*0770*/  IMAD.MOV.U32 R12, RZ, RZ, -0x1 ;  /* 0xffffffffff0c7424 */ /* 0x000fe200078e00ff */
[----:B------:R-:W-:Y:S01]  /*0780*/  ISETP.GE.U32.AND P0, PT, R2, UR4, PT ;  /* 0x0000000402007c0c */ /* 0x000fe2000bf06070 */
[----:B------:R-:W-:Y:S02]  /*0790*/  IMAD.MOV.U32 R6, RZ, RZ, -0x1 ;  /* 0xffffffffff067424 */ /* 0x000fe400078e00ff */
[----:B------:R-:W-:Y:S01]  /*07a0*/  IMAD.MOV.U32 R10, RZ, RZ, -0x1 ;  /* 0xffffffffff0a7424 */ /* 0x000fe200078e00ff */
[----:B------:R-:W-:-:S13]  /*07b0*/  ISETP.GE.U32.AND.EX P0, PT, R3, UR5, PT, P0 ;  /* 0x0000000503007c0c */ /* 0x000fda000bf06100 */
[----:B------:R-:W-:Y:S05]  /*07c0*/  @P0 BRA `(.L_x_5) ;  /* 0x0000000400580947 */ /* 0x000fea0003800000 */
[----:B------:R-:W0:Y:S01]  /*07d0*/  LDC.64 R18, c[0x0][0x628] ;  /* 0x00018a00ff127b82 */ /* 0x000e220000000a00 */
[----:B------:R-:W-:Y:S02]  /*07e0*/  IMAD.MOV.U32 R10, RZ, RZ, R2 ;  /* 0x000000ffff0a7224 */ /* 0x000fe400078e0002 */
[----:B------:R-:W-:-:S05]  /*07f0*/  IMAD.MOV.U32 R11, RZ, RZ, R3 ;  /* 0x000000ffff0b7224 */ /* 0x000fca00078e0003 */
[----:B------:R-:W1:Y:S08]  /*0800*/  LDC R6, c[0x0][0x630] ;  /* 0x00018c00ff067b82 */ /* 0x000e700000000800 */
[----:B------:R-:W2:Y:S01]  /*0810*/  LDC.64 R20, c[0x0][0x620] ;  /* 0x00018800ff147b82 */ /* 0x000ea20000000a00 */
[----:B0-----:R-:W-:-:S04]  /*0820*/  ISETP.NE.U32.AND P0, PT, R18, RZ, PT ;  /* 0x000000ff1200720c */ /* 0x001fc80003f05070 */
[----:B------:R-:W-:-:S13]  /*0830*/  ISETP.NE.AND.EX P0, PT, R19, RZ, PT, P0 ;  /* 0x000000ff1300720c */ /* 0x000fda0003f05300 */
[----:B-12---:R-:W-:Y:S05]  /*0840*/  @!P0 BRA `(.L_x_6) ;  /* 0x0000000000288947 */ /* 0x006fea0003800000 */
[----:B------:R-:W0:Y:S02]  /*0850*/  LDC R15, c[0x0][0x634] ;  /* 0x00018d00ff0f7b82 */ /* 0x000e240000000800 */
[----:B0-----:R-:W-:-:S05]  /*0860*/  IADD3 R15, P0, R2, R15, RZ ;  /* 0x0000000f020f7210 */ /* 0x001fca0007f1e0ff */
[----:B------:R-:W-:-:S04]  /*0870*/  IMAD.X R17, RZ, RZ, R3, P0 ;  /* 0x000000ffff117224 */ /* 0x000fc800000e0603 */
[----:B------:R-:W-:-:S04]  /*0880*/  IMAD.WIDE.U32 R10, R17, R18, RZ ;  /* 0x00000012110a7225 */ /* 0x000fc800078e00ff */
[----:B------:R-:W-:-:S04]  /*0890*/  IMAD.WIDE.U32 R12, P0, R15, R19, R10 ;  /* 0x000000130f0c7225 */ /* 0x000fc8000780000a */
[----:B------:R-:W-:-:S04]  /*08a0*/  IMAD.WIDE.U32 R10, R15, R18, RZ ;  /* 0x000000120f0a7225 */ /* 0x000fc800078e00ff */
[----:B------:R-:W-:Y:S01]  /*08b0*/  IMAD.X R15, RZ, RZ, RZ, P0 ;  /* 0x000000ffff0f7224 */ /* 0x000fe200000e06ff */
[----:B------:R-:W-:Y:S01]  /*08c0*/  IADD3 RZ, P0, R11, R12, RZ ;  /* 0x0000000c0bff7210 */ /* 0x000fe20007f1e0ff */
[----:B------:R-:W-:-:S04]  /*08d0*/  IMAD.MOV.U32 R14, RZ, RZ, R13 ;  /* 0x000000ffff0e7224 */ /* 0x000fc800078e000d */
[----:B------:R-:W-:-:S08]  /*08e0*/  IMAD.WIDE.U32.X R10, R17, R19, R14, P0 ;  /* 0x00000013110a7225 */ /* 0x000fd000000e040e */
.L_x_6:
[-CC-:B------:R-:W-:Y:S01]  /*08f0*/  SHF.R.U64 R25, R10, R6.reuse, R11.reuse ;  /* 0x000000060a197219 */ /* 0x180fe2000000120b */
[----:B------:R-:W0:Y:S01]  /*0900*/  LDC R14, c[0x0][0x618] ;  /* 0x00018600ff0e7b82 */ /* 0x000e220000000800 */
[----:B------:R-:W-:Y:S01]  /*0910*/  SHF.R.U32.HI R9, RZ, R6, R11 ;  /* 0x00000006ff097219 */ /* 0x000fe2000001160b */
[----:B------:R-:W-:Y:S01]  /*0920*/  ULDC UR4, c[0x0][0x150] ;  /* 0x0000540000047ab9 */ /* 0x000fe20000000800 */
[----:B------:R-:W-:Y:S02]  /*0930*/  IADD3 R13, P0, RZ, -R25, RZ ;  /* 0x80000019ff0d7210 */ /* 0x000fe40007f1e0ff */
[----:B------:R-:W-:-:S03]  /*0940*/  I2FP.F32.U32 R6, R8 ;  /* 0x0000000800067245 */ /* 0x000fc60000201000 */
[----:B------:R-:W1:Y:S01]  /*0950*/  LDC.64 R26, c[0x0][0x640] ;  /* 0x00019000ff1a7b82 */ /* 0x000e620000000a00 */
[----:B------:R-:W-:Y:S02]  /*0960*/  IMAD.X R15, RZ, RZ, ~R9, P0 ;  /* 0x000000ffff0f7224 */ /* 0x000fe400000e0e09 */
[----:B------:R-:W-:Y:S01]  /*0970*/  FMUL R6, R6, UR4 ;  /* 0x0000000406067c20 */ /* 0x000fe20008400000 */
[----:B------:R-:W-:Y:S01]  /*0980*/  IMAD.WIDE.U32 R10, R13, R20, R2 ;  /* 0x000000140d0a7225 */ /* 0x000fe200078e0002 */
[----:B------:R-:W-:-:S03]  /*0990*/  ULDC UR4, c[0x0][0x154] ;  /* 0x0000550000047ab9 */ /* 0x000fc60000000800 */
[----:B------:R-:W-:Y:S01]  /*09a0*/  IMAD R12, R15, R20, RZ ;  /* 0x000000140f0c7224 */ /* 0x000fe200078e02ff */
[----:B------:R-:W2:Y:S01]  /*09b0*/  LDC R9, c[0x0][0x144] ;  /* 0x00005100ff097b82 */ /* 0x000ea20000000800 */
[----:B------:R-:W3:Y:S02]  /*09c0*/  F2I.U32.TRUNC.NTZ R6, R6 ;  /* 0x0000000600067305 */ /* 0x000ee4000020f000 */
[----:B------:R-:W-:-:S04]  /*09d0*/  IMAD R13, R13, R21, R12 ;  /* 0x000000150d0d7224 */ /* 0x000fc800078e020c */
[----:B------:R-:W-:Y:S01]  /*09e0*/  IMAD.IADD R11, R11, 0x1, R13 ;  /* 0x000000010b0b7824 */ /* 0x000fe200078e020d */
[----:B------:R-:W4:Y:S01]  /*09f0*/  LDC R16, c[0x0][0x608] ;  /* 0x00018200ff107b82 */ /* 0x000f220000000800 */
[----:B------:R-:W-:-:S03]  /*0a00*/  IMAD.MOV.U32 R13, RZ, RZ, -0x1 ;  /* 0xffffffffff0d7424 */ /* 0x000fc600078e00ff */
[-CC-:B0-----:R-:W-:Y:S02]  /*0a10*/  SHF.R.U64 R20, R10, R14.reuse, R11.reuse ;  /* 0x0000000e0a147219 */ /* 0x181fe4000000120b */
[----:B------:R-:W-:Y:S02]  /*0a20*/  I2FP.F32.U32 R10, R7 ;  /* 0x00000007000a7245 */ /* 0x000fe40000201000 */
[----:B------:R-:W0:Y:S01]  /*0a30*/  LDC R24, c[0x0][0x658] ;  /* 0x00019600ff187b82 */ /* 0x000e220000000800 */
[----:B-1----:R-:W-:Y:S01]  /*0a40*/  ISETP.NE.U32.AND P0, PT, R26, RZ, PT ;  /* 0x000000ff1a00720c */ /* 0x002fe20003f05070 */
[----:B---3--:R-:W-:Y:S01]  /*0a50*/  IMAD.MOV R12, RZ, RZ, -R6 ;  /* 0x000000ffff0c7224 */ /* 0x008fe200078e0a06 */
[----:B------:R-:W-:Y:S01]  /*0a60*/  SHF.R.U32.HI R11, RZ, R14, R11 ;  /* 0x0000000eff0b7219 */ /* 0x000fe2000001160b */
[----:B------:R-:W-:Y:S01]  /*0a70*/  FMUL R10, R10, UR4 ;  /* 0x000000040a0a7c20 */ /* 0x000fe20008400000 */
[----:B------:R-:W-:-:S03]  /*0a80*/  ISETP.NE.AND.EX P0, PT, R27, RZ, PT, P0 ;  /* 0x000000ff1b00720c */ /* 0x000fc60003f05300 */
[----:B------:R-:W1:Y:S01]  /*0a90*/  LDC R18, c[0x0][0x148] ;  /* 0x00005200ff127b82 */ /* 0x000e620000000800 */
[----:B--2---:R-:W-:-:S07]  /*0aa0*/  IMAD R6, R9, R12, R8 ;  /* 0x0000000c09067224 */ /* 0x004fce00078e0208 */
[----:B------:R-:W2:Y:S01]  /*0ab0*/  LDC R22, c[0x0][0x600] ;  /* 0x00018000ff167b82 */ /* 0x000ea20000000800 */
[-CC-:B----4-:R-:W-:Y:S02]  /*0ac0*/  SHF.R.U64 R28, R20, R16.reuse, R11.reuse ;  /* 0x00000010141c7219 */ /* 0x190fe4000000120b */
[----:B------:R-:W-:Y:S01]  /*0ad0*/  SHF.R.U32.HI R9, RZ, R16, R11 ;  /* 0x00000010ff097219 */ /* 0x000fe2000001160b */
[----:B------:R-:W-:Y:S01]  /*0ae0*/  IMAD.MOV.U32 R11, RZ, RZ, 0x1 ;  /* 0x00000001ff0b7424 */ /* 0x000fe200078e00ff */
[----:B------:R3:W4:Y:S03]  /*0af0*/  F2I.U32.TRUNC.NTZ R16, R10 ;  /* 0x0000000a00107305 */ /* 0x000726000020f000 */
[----:B------:R-:W1:Y:S01]  /*0b00*/  LDC R19, c[0x0][0x648] ;  /* 0x00019200ff137b82 */ /* 0x000e620000000800 */
[-C--:B0-----:R-:W-:Y:S02]  /*0b10*/  SHF.L.U32 R8, R13, R24.reuse, RZ ;  /* 0x000000180d087219 */ /* 0x081fe400000006ff */
[----:B------:R-:W-:-:S02]  /*0b20*/  SHF.R.U64 R30, R28, R24, R9 ;  /* 0x000000181c1e7219 */ /* 0x000fc40000001209 */
[----:B------:R-:W-:Y:S02]  /*0b30*/  LOP3.LUT R15, RZ, R8, RZ, 0x33, !PT ;  /* 0x00000008ff0f7212 */ /* 0x000fe400078e33ff */
[-C--:B------:R-:W-:Y:S01]  /*0b40*/  SHF.R.U32.HI R9, RZ, R24.reuse, R9 ;  /* 0x00000018ff097219 */ /* 0x080fe20000011609 */
[----:B------:R-:W0:Y:S01]  /*0b50*/  LDC R21, c[0x0][0x638] ;  /* 0x00018e00ff157b82 */ /* 0x000e220000000800 */
[----:B------:R-:W-:Y:S01]  /*0b60*/  SHF.L.U32 R14, R11, R24, RZ ;  /* 0x000000180b0e7219 */ /* 0x000fe200000006ff */
[----:B------:R-:W-:-:S06]  /*0b70*/  IMAD.MOV.U32 R8, RZ, RZ, R30 ;  /* 0x000000ffff087224 */ /* 0x000fcc00078e001e */
[----:B------:R-:W0:Y:S01]  /*0b80*/  LDC R23, c[0x0][0x610] ;  /* 0x00018400ff177b82 */ /* 0x000e220000000800 */
[----:B---34-:R-:W-:Y:S05]  /*0b90*/  @!P0 BRA `(.L_x_7) ;  /* 0x0000000000288947 */ /* 0x018fea0003800000 */
[----:B------:R-:W3:Y:S02]  /*0ba0*/  LDC R13, c[0x0][0x64c] ;  /* 0x00019300ff0d7b82 */ /* 0x000ee40000000800 */
[----:B---3--:R-:W-:-:S05]  /*0bb0*/  IADD3 R13, P0, R30, R13, RZ ;  /* 0x0000000d1e0d7210 */ /* 0x008fca0007f1e0ff */
        /* <DEDUP_REMOVED lines=8> */
.L_x_7:
[----:B-1----:R-:W-:Y:S01]  /*0c40*/  SHF.R.U64 R8, R8, R19, R9 ;  /* 0x0000001308087219 */ /* 0x002fe20000001209 */
[----:B--2---:R-:W-:Y:S01]  /*0c50*/  VIADD R9, R22, 0xffffffff ;  /* 0xffffffff16097836 */ /* 0x004fe20000000000 */
[----:B------:R-:W-:Y:S01]  /*0c60*/  LOP3.LUT R15, R28, R15, RZ, 0xc0, !PT ;  /* 0x0000000f1c0f7212 */ /* 0x000fe200078ec0ff */
[----:B------:R-:W-:Y:S02]  /*0c70*/  IMAD.MOV R16, RZ, RZ, -R16 ;  /* 0x000000ffff107224 */ /* 0x000fe400078e0a10 */
[----:B------:R-:W-:Y:S01]  /*0c80*/  IMAD.MOV R10, RZ, RZ, -R8 ;  /* 0x000000ffff0a7224 */ /* 0x000fe200078e0a08 */
[----:B------:R-:W-:Y:S01]  /*0c90*/  LOP3.LUT R9, R20, R9, RZ, 0xc0, !PT ;  /* 0x0000000914097212 */ /* 0x000fe200078ec0ff */
[----:B------:R-:W-:Y:S02]  /*0ca0*/  @P3 IMAD R6, R18, R16, R7 ;  /* 0x0000001012063224 */ /* 0x000fe400078e0207 */
[----:B------:R-:W-:Y:S02]  /*0cb0*/  IMAD R15, R14, R8, R15 ;  /* 0x000000080e0f7224 */ /* 0x000fe400078e020f */
[----:B0-----:R-:W-:-:S02]  /*0cc0*/  IMAD R7, R10, R21, R30 ;  /* 0x000000150a077224 */ /* 0x001fc400078e021e */
[----:B------:R-:W-:Y:S02]  /*0cd0*/  IMAD R12, R15, R23, R6 ;  /* 0x000000170f0c7224 */ /* 0x000fe400078e0206 */
[----:B------:R-:W-:Y:S02]  /*0ce0*/  IMAD R7, R7, R22, R9 ;  /* 0x0000001607077224 */ /* 0x000fe400078e0209 */
[----:B------:R-:W-:Y:S02]  /*0cf0*/  IMAD.MOV.U32 R11, RZ, RZ, 0x1 ;  /* 0x00000001ff0b7424 */ /* 0x000fe400078e00ff */
[----:B------:R-:W-:Y:S01]  /*0d00*/  IMAD.MOV.U32 R10, RZ, RZ, R25 ;  /* 0x000000ffff0a7224 */ /* 0x000fe200078e0019 */
[----:B------:R-:W-:Y:S02]  /*0d10*/  SEL R6, R7, R12, !P3 ;  /* 0x0000000c07067207 */ /* 0x000fe40005800000 */
[----:B------:R-:W-:-:S07]  /*0d20*/  SEL R12, R12, R7, !P3 ;  /* 0x000000070c0c7207 */ /* 0x000fce0005800000 */
.L_x_5:
[----:B------:R-:W-:-:S08]  /*0d30*/  NOP ;  /* 0x0000000000007918 */ /* 0x000fd00000000000 */
[----:B------:R-:W0:Y:S02]  /*0d40*/  USETMAXREG.TRY_ALLOC.CTAPOOL UP0, 0xe8 ;  /* 0x000000e8000079c8 */ /* 0x000e240008000600 */
[----:B0-----:R-:W-:-:S13]  /*0d50*/  PLOP3.LUT P0, PT, PT, PT, UP0, 0x80, 0x0 ;  /* 0x000000000000781c */ /* 0x001fda0003f0f008 */
[----:B------:R-:W-:Y:S05]  /*0d60*/  @!P0 BRA `(.L_x_5) ;  /* 0xfffffffc00f08947 */ /* 0x000fea000383ffff */
[----:B------:R-:W-:Y:S01]  /*0d70*/  ULDC.64 UR4, c[0x0][0x598] ;  /* 0x0001660000047ab9 */ /* 0x000fe20000000a00 */
[----:B------:R-:W-:Y:S01]  /*0d80*/  ULDC.64 UR16, c[0x0][0x208] ;  /* 0x0000820000107ab9 */ /* 0x000fe20000000a00 */
[----:B------:R-:W-:-:S04]  /*0d90*/  ISETP.NE.U32.AND P0, PT, RZ, UR4, PT ;  /* 0x00000004ff007c0c */ /* 0x000fc8000bf05070 */
[----:B------:R-:W-:-:S13]  /*0da0*/  ISETP.NE.AND.EX P0, PT, RZ, UR5, PT, P0 ;  /* 0x00000005ff007c0c */ /* 0x000fda000bf05300 */
[----:B------:R-:W-:Y:S05]  /*0db0*/  @!P0 BRA `(.L_x_8) ;  /* 0x00000000001c8947 */ /* 0x000fea0003800000 */
[----:B------:R-:W0:Y:S02]  /*0dc0*/  LDC.64 R8, c[0x0][0x598] ;  /* 0x00016600ff087b82 */ /* 0x000e240000000a00 */
[----:B0-----:R-:W2:Y:S02]  /*0dd0*/  LDG.E.64 R8, desc[UR16][R8.64] ;  /* 0x0000001008087981 */ /* 0x001ea4000c1e1b00 */
[----:B--2---:R-:W-:-:S04]  /*0de0*/  ISETP.NE.U32.AND P0, PT, R8, RZ, PT ;  /* 0x000000ff0800720c */ /* 0x004fc80003f05070 */
[----:B------:R-:W-:-:S13]  /*0df0*/  ISETP.NE.AND.EX P0, PT, R9, RZ, PT, P0 ;  /* 0x000000ff0900720c */ /* 0x000fda0003f05300 */
[----:B------:R-:W-:Y:S05]  /*0e00*/  @!P0 BRA `(.L_x_8) ;  /* 0x0000000000088947 */ /* 0x000fea0003800000 */
[----:B------:R0:W5:Y:S01]  /*0e10*/  LD.E R88, desc[UR16][R8.64] ;  /* 0x0000001008587980 */ /* 0x000162000c101900 */
[----:B------:R-:W-:Y:S05]  /*0e20*/  BRA `(.L_x_9) ;  /* 0x0000000000207947 */ /* 0x000fea0003800000 */
.L_x_8:
[----:B------:R-:W-:Y:S02]  /*0e30*/  ULDC.64 UR4, c[0x0][0x588] ;  /* 0x0001620000047ab9 */ /* 0x000fe40000000a00 */
[----:B------:R-:W-:-:S04]  /*0e40*/  ISETP.NE.U32.AND P0, PT, RZ, UR4, PT ;  /* 0x00000004ff007c0c */ /* 0x000fc8000bf05070 */
[----:B------:R-:W-:-:S13]  /*0e50*/  ISETP.NE.AND.EX P0, PT, RZ, UR5, PT, P0 ;  /* 0x00000005ff007c0c */ /* 0x000fda000bf05300 */
[----:B------:R-:W-:Y:S05]  /*0e60*/  @!P0 BRA `(.L_x_10) ;  /* 0x00000000000c8947 */ /* 0x000fea0003800000 */
[----:B------:R-:W0:Y:S02]  /*0e70*/  LDC.64 R88, c[0x0][0x588] ;  /* 0x00016200ff587b82 */ /* 0x000e240000000a00 */
[----:B0-----:R1:W5:Y:S01]  /*0e80*/  LDG.E R88, desc[UR16][R88.64] ;  /* 0x0000001058587981 */ /* 0x001362000c1e1900 */
[----:B------:R-:W-:Y:S05]  /*0e90*/  BRA `(.L_x_9) ;  /* 0x0000000000047947 */ /* 0x000fea0003800000 */
.L_x_10:
[----:B------:R-:W2:Y:S02]  /*0ea0*/  LDC R88, c[0x0][0x580] ;  /* 0x00016000ff587b82 */ /* 0x000ea40000000800 */
.L_x_9:
[----:B------:R-:W-:Y:S02]  /*0eb0*/  ULDC.64 UR4, c[0x0][0x5a0] ;  /* 0x0001680000047ab9 */ /* 0x000fe40000000a00 */
[----:B------:R-:W-:-:S04]  /*0ec0*/  ISETP.NE.U32.AND P0, PT, RZ, UR4, PT ;  /* 0x00000004ff007c0c */ /* 0x000fc8000bf05070 */
[----:B------:R-:W-:-:S13]  /*0ed0*/  ISETP.NE.AND.EX P0, PT, RZ, UR5, PT, P0 ;  /* 0x00000005ff007c0c */ /* 0x000fda000bf05300 */
[----:B------:R-:W-:Y:S05]  /*0ee0*/  @!P0 BRA `(.L_x_11) ;  /* 0x00000000001c8947 */ /* 0x000fea0003800000 */
[----:B0-----:R-:W0:Y:S02]  /*0ef0*/  LDC.64 R8, c[0x0][0x5a0] ;  /* 0x00016800ff087b82 */ /* 0x001e240000000a00 */
[----:B0-----:R-:W3:Y:S02]  /*0f00*/  LDG.E.64 R8, desc[UR16][R8.64] ;  /* 0x0000001008087981 */ /* 0x001ee4000c1e1b00 */
[----:B---3--:R-:W-:-:S04]  /*0f10*/  ISETP.NE.U32.AND P0, PT, R8, RZ, PT ;  /* 0x000000ff0800720c */ /* 0x008fc80003f05070 */
[----:B------:R-:W-:-:S13]  /*0f20*/  ISETP.NE.AND.EX P0, PT, R9, RZ, PT, P0 ;  /* 0x000000ff0900720c */ /* 0x000fda0003f05300 */
[----:B------:R-:W-:Y:S05]  /*0f30*/  @!P0 BRA `(.L_x_11) ;  /* 0x0000000000088947 */ /* 0x000fea0003800000 */
[----:B-1----:R0:W5:Y:S01]  /*0f40*/  LD.E R89, desc[UR16][R8.64] ;  /* 0x0000001008597980 */ /* 0x002162000c101900 */
[----:B------:R-:W-:Y:S05]  /*0f50*/  BRA `(.L_x_12) ;  /* 0x0000000000207947 */ /* 0x000fea0003800000 */
.L_x_11:
[----:B------:R-:W-:Y:S02]  /*0f60*/  ULDC.64 UR4, c[0x0][0x590] ;  /* 0x0001640000047ab9 */ /* 0x000fe40000000a00 */
[----:B------:R-:W-:-:S04]  /*0f70*/  ISETP.NE.U32.AND P0, PT, RZ, UR4, PT ;  /* 0x00000004ff007c0c */ /* 0x000fc8000bf05070 */
[----:B------:R-:W-:-:S13]  /*0f80*/  ISETP.NE.AND.EX P0, PT, RZ, UR5, PT, P0 ;  /* 0x00000005ff007c0c */ /* 0x000fda000bf05300 */
[----:B------:R-:W-:Y:S05]  /*0f90*/  @!P0 BRA `(.L_x_13) ;  /* 0x00000000000c8947 */ /* 0x000fea0003800000 */
[----:B0-----:R-:W1:Y:S02]  /*0fa0*/  LDC.64 R8, c[0x0][0x590] ;  /* 0x00016400ff087b82 */ /* 0x001e640000000a00 */
[----:B-1----:R1:W5:Y:S01]  /*0fb0*/  LDG.E R89, desc[UR16][R8.64] ;  /* 0x0000001008597981 */ /* 0x002362000c1e1900 */
[----:B------:R-:W-:Y:S05]  /*0fc0*/  BRA `(.L_x_12) ;  /* 0x0000000000047947 */ /* 0x000fea0003800000 */
.L_x_13:
[----:B-1----:R-:W3:Y:S02]  /*0fd0*/  LDC R89, c[0x0][0x584] ;  /* 0x00016100ff597b82 */ /* 0x002ee40000000800 */
.L_x_12:
[----:B------:R-:W-:-:S13]  /*0fe0*/  LOP3.LUT P0, RZ, R11, 0xff, RZ, 0xc0, !PT ;  /* 0x000000ff0bff7812 */ /* 0x000fda000780c0ff */
[----:B------:R-:W-:Y:S05]  /*0ff0*/  @!P0 EXIT ;  /* 0x000000000000894d */ /* 0x000fea0003800000 */
[----:B01----:R-:W0:Y:S01]  /*1000*/  LDC.64 R8, c[0x0][0x5c8] ;  /* 0x00017200ff087b82 */ /* 0x003e220000000a00 */
[----:B------:R-:W-:Y:S01]  /*1010*/  ULDC UR4, c[0x0][0x28c] ;  /* 0x0000a30000047ab9 */ /* 0x000fe20000000800 */
[----:B------:R-:W-:Y:S01]  /*1020*/  LOP3.LUT R160, R5, 0x1, RZ, 0xfc, !PT ;  /* 0x0000000105a07812 */ /* 0x000fe200078efcff */
[----:B------:R-:W-:-:S04]  /*1030*/  UIADD3 UR4, UR4, 0x1f, URZ ;  /* 0x0000001f04047890 */ /* 0x000fc8000fffe03f */
[----:B------:R-:W-:-:S04]  /*1040*/  USHF.R.S32.HI UR5, URZ, 0x1f, UR4 ;  /* 0x0000001f3f057899 */ /* 0x000fc80008011404 */
[----:B------:R-:W-:-:S03]  /*1050*/  ULEA.HI UR5, UR5, UR4, URZ, 0x5 ;  /* 0x0000000405057291 */ /* 0x000fc6000f8f283f */
[----:B------:R-:W-:Y:S01]  /*1060*/  UMOV UR4, URZ ;  /* 0x0000003f00047c82 */ /* 0x000fe20008000000 */
[----:B------:R-:W-:-:S03]  /*1070*/  USHF.R.S32.HI UR9, URZ, 0x5, UR5 ;  /* 0x000000053f097899 */ /* 0x000fc60008011405 */
[----:B------:R-:W-:Y:S01]  /*1080*/  UMOV UR5, URZ ;  /* 0x0000003f00057c82 */ /* 0x000fe20008000000 */
[C-C-:B0-----:R-:W-:Y:S01]  /*1090*/  SHF.L.U64.HI R90, R8.reuse, 0x7, R9.reuse ;  /* 0x00000007085a7819 */ /* 0x141fe20000010209 */
[C---:B------:R-:W-:Y:S01]  /*10a0*/  IMAD.SHL.U32 R93, R8.reuse, 0x80, RZ ;  /* 0x00000080085d7824 */ /* 0x040fe200078e00ff */
[C-C-:B------:R-:W-:Y:S01]  /*10b0*/  SHF.L.U64.HI R92, R8.reuse, 0x3, R9.reuse ;  /* 0x00000003085c7819 */ /* 0x140fe20000010209 */
[C---:B------:R-:W-:Y:S01]  /*10c0*/  IMAD.SHL.U32 R95, R8.reuse, 0x8, RZ ;  /* 0x00000008085f7824 */ /* 0x040fe200078e00ff */
[C---:B------:R-:W-:Y:S01]  /*10d0*/  SHF.L.U64.HI R91, R8.reuse, 0x8, R9 ;  /* 0x00000008085b7819 */ /* 0x040fe20000010209 */
[----:B------:R-:W-:-:S07]  /*10e0*/  IMAD.SHL.U32 R97, R8, 0x100, RZ ;  /* 0x0000010008617824 */ /* 0x000fce00078e00ff */
.L_x_54:
[----:B------:R-:W-:Y:S01]  /*10f0*/  LOP3.LUT R7, R4, 0x80, RZ, 0xc0, !PT ;  /* 0x0000008004077812 */ /* 0x000fe200078ec0ff */
[----:B0-----:R-:W0:Y:S01]  /*1100*/  S2UR UR13, SR_CgaCtaId ;  /* 0x00000000000d79c3 */ /* 0x001e220000008800 */
[----:B------:R-:W-:Y:S01]  /*1110*/  UMOV UR12, 0x400 ;  /* 0x00000400000c7882 */ /* 0x000fe20000000000 */
[----:B------:R-:W-:Y:S01]  /*1120*/  UMOV UR6, URZ ;  /* 0x0000003f00067c82 */ /* 0x000fe20008000000 */
[----:B------:R-:W-:Y:S01]  /*1130*/  SHF.R.U32.HI R7, RZ, 0x7, R7 ;  /* 0x00000007ff077819 */ /* 0x000fe20000011607 */
[----:B------:R-:W-:Y:S01]  /*1140*/  UMOV UR7, URZ ;  /* 0x0000003f00077c82 */ /* 0x000fe20008000000 */
[----:B------:R-:W-:Y:S01]  /*1150*/  UMOV UR18, UR5 ;  /* 0x0000000500127c82 */ /* 0x000fe20008000000 */
[----:B------:R-:W-:Y:S01]  /*1160*/  IMAD.MOV.U32 R94, RZ, RZ, RZ ;  /* 0x000000ffff5e7224 */ /* 0x000fe200078e00ff */
[----:B------:R-:W-:Y:S01]  /*1170*/  CS2R R98, SRZ ;  /* 0x0000000000627805 */ /* 0x000fe2000001ff00 */
[----:B------:R-:W1:Y:S01]  /*1180*/  LDC R8, c[0x0][0x28c] ;  /* 0x0000a300ff087b82 */ /* 0x000e620000000800 */
[----:B------:R-:W4:Y:S01]  /*1190*/  SHFL.IDX PT, R7, R7, RZ, 0x1f ;  /* 0x00001fff07077589 */ /* 0x000f2200000e0000 */
[----:B------:R-:W-:Y:S01]  /*11a0*/  IMAD.MOV.U32 R96, RZ, RZ, RZ ;  /* 0x000000ffff607224 */ /* 0x000fe200078e00ff */
[----:B------:R-:W-:-:S02]  /*11b0*/  CS2R R100, SRZ ;  /* 0x0000000000647805 */ /* 0x000fc4000001ff00 */
[----:B------:R-:W-:Y:S02]  /*11c0*/  CS2R R102, SRZ ;  /* 0x0000000000667805 */ /* 0x000fe4000001ff00 */
[----:B------:R-:W-:Y:S02]  /*11d0*/  CS2R R104, SRZ ;  /* 0x0000000000687805 */ /* 0x000fe4000001ff00 */
[----:B------:R-:W-:Y:S02]  /*11e0*/  CS2R R106, SRZ ;  /* 0x00000000006a7805 */ /* 0x000fe4000001ff00 */
[----:B------:R-:W-:Y:S02]  /*11f0*/  CS2R R108, SRZ ;  /* 0x00000000006c7805 */ /* 0x000fe4000001ff00 */
[----:B------:R-:W-:Y:S02]  /*1200*/  CS2R R112, SRZ ;  /* 0x0000000000707805 */ /* 0x000fe4000001ff00 */
        /* <DEDUP_REMOVED lines=12> */
[----:B------:R-:W-:Y:S01]  /*12d0*/  CS2R R136, SRZ ;  /* 0x0000000000887805 */ /* 0x000fe2000001ff00 */
[----:B------:R-:W-:Y:S01]  /*12e0*/  IMAD.MOV.U32 R139, RZ, RZ, RZ ;  /* 0x000000ffff8b7224 */ /* 0x000fe200078e00ff */
[----:B------:R-:W-:-:S02]  /*12f0*/  CS2R R140, SRZ ;  /* 0x00000000008c7805 */ /* 0x000fc4000001ff00 */
[----:B-1----:R-:W-:Y:S02]  /*1300*/  ISETP.GE.AND P0, PT, R8, 0x1, PT ;  /* 0x000000010800780c */ /* 0x002fe40003f06270 */
[----:B------:R-:W-:Y:S02]  /*1310*/  CS2R R142, SRZ ;  /* 0x00000000008e7805 */ /* 0x000fe4000001ff00 */
[----:B----4-:R-:W-:Y:S02]  /*1320*/  R2UR UR8, R7 ;  /* 0x00000000070872ca */ /* 0x010fe400000e0000 */
[----:B------:R-:W-:Y:S02]  /*1330*/  CS2R R146, SRZ ;  /* 0x0000000000927805 */ /* 0x000fe4000001ff00 */
[----:B------:R-:W-:Y:S02]  /*1340*/  CS2R R144, SRZ ;  /* 0x0000000000907805 */ /* 0x000fe4000001ff00 */
[----:B------:R-:W-:-:S02]  /*1350*/  CS2R R148, SRZ ;  /* 0x0000000000947805 */ /* 0x000fc4000001ff00 */
[----:B------:R-:W-:Y:S02]  /*1360*/  CS2R R150, SRZ ;  /* 0x0000000000967805 */ /* 0x000fe4000001ff00 */
[----:B------:R-:W-:Y:S02]  /*1370*/  CS2R R152, SRZ ;  /* 0x0000000000987805 */ /* 0x000fe4000001ff00 */
[----:B------:R-:W-:Y:S02]  /*1380*/  CS2R R154, SRZ ;  /* 0x00000000009a7805 */ /* 0x000fe4000001ff00 */
[----:B------:R-:W-:Y:S02]  /*1390*/  CS2R R156, SRZ ;  /* 0x00000000009c7805 */ /* 0x000fe4000001ff00 */
[----:B------:R-:W-:Y:S01]  /*13a0*/  CS2R R158, SRZ ;  /* 0x00000000009e7805 */ /* 0x000fe2000001ff00 */
[----:B------:R-:W-:Y:S01]  /*13b0*/  IMAD.MOV.U32 R161, RZ, RZ, RZ ;  /* 0x000000ffffa17224 */ /* 0x000fe200078e00ff */
[----:B------:R-:W-:Y:S01]  /*13c0*/  CS2R R72, SRZ ;  /* 0x0000000000487805 */ /* 0x000fe2000001ff00 */
[----:B---3--:R-:W-:Y:S01]  /*13d0*/  IMAD.U32 R11, RZ, RZ, UR4 ;  /* 0x00000004ff0b7e24 */ /* 0x008fe2000f8e00ff */
[----:B------:R-:W-:Y:S01]  /*13e0*/  CS2R R74, SRZ ;  /* 0x00000000004a7805 */ /* 0x000fe2000001ff00 */
[----:B------:R-:W-:Y:S01]  /*13f0*/  ULEA.HI UR10, UR8, UR8, URZ, 0x1 ;  /* 0x00000008080a7291 */ /* 0x000fe2000f8f083f */
[----:B------:R-:W-:-:S02]  /*1400*/  CS2R R76, SRZ ;  /* 0x00000000004c7805 */ /* 0x000fc4000001ff00 */
[----:B------:R-:W-:Y:S02]  /*1410*/  CS2R R78, SRZ ;  /* 0x00000000004e7805 */ /* 0x000fe4000001ff00 */
[----:B------:R-:W-:Y:S01]  /*1420*/  CS2R R80, SRZ ;  /* 0x0000000000507805 */ /* 0x000fe2000001ff00 */
[----:B------:R-:W-:Y:S01]  /*1430*/  ULOP3.LUT UR11, UR10, 0x1ffffe, URZ, 0xc0, !UPT ;  /* 0x001ffffe0a0b7892 */ /* 0x000fe2000f8ec03f */
[----:B------:R-:W-:Y:S01]  /*1440*/  CS2R R82, SRZ ;  /* 0x0000000000527805 */ /* 0x000fe2000001ff00 */
[----:B0-----:R-:W-:Y:S01]  /*1450*/  ULEA UR10, UR13, UR12, 0x18 ;  /* 0x0000000c0d0a7291 */ /* 0x001fe2000f8ec03f */
[----:B------:R-:W-:Y:S01]  /*1460*/  CS2R R84, SRZ ;  /* 0x0000000000547805 */ /* 0x000fe2000001ff00 */
[----:B------:R-:W-:Y:S01]  /*1470*/  UIADD3 UR11, UR8, -UR11, URZ ;  /* 0x8000000b080b7290 */ /* 0x000fe2000fffe03f */
[----:B------:R-:W-:Y:S02]  /*1480*/  CS2R R86, SRZ ;  /* 0x0000000000567805 */ /* 0x000fe4000001ff00 */
[----:B------:R-:W-:Y:S01]  /*1490*/  CS2R R56, SRZ ;  /* 0x0000000000387805 */ /* 0x000fe2000001ff00 */
[----:B------:R-:W-:Y:S01]  /*14a0*/  UMOV UR8, URZ ;  /* 0x0000003f00087c82 */ /* 0x000fe20008000000 */
[----:B------:R-:W-:Y:S01]  /*14b0*/  ULEA UR11, UR11, UR10, 0xb ;  /* 0x0000000a0b0b7291 */ /* 0x000fe2000f8e583f */
[----:B------:R-:W-:-:S02]  /*14c0*/  CS2R R58, SRZ ;  /* 0x00000000003a7805 */ /* 0x000fc4000001ff00 */
[----:B------:R-:W-:Y:S02]  /*14d0*/  CS2R R60, SRZ ;  /* 0x00000000003c7805 */ /* 0x000fe4000001ff00 */
[----:B------:R-:W-:Y:S01]  /*14e0*/  CS2R R62, SRZ ;  /* 0x00000000003e7805 */ /* 0x000fe2000001ff00 */
[----:B------:R-:W-:Y:S01]  /*14f0*/  UIADD3 UR11, UR11, 0x180, URZ ;  /* 0x000001800b0b7890 */ /* 0x000fe2000fffe03f */
[----:B------:R-:W-:Y:S02]  /*1500*/  CS2R R64, SRZ ;  /* 0x0000000000407805 */ /* 0x000fe4000001ff00 */
[----:B------:R-:W-:Y:S02]  /*1510*/  CS2R R66, SRZ ;  /* 0x0000000000427805 */ /* 0x000fe4000001ff00 */
[----:B------:R-:W-:Y:S01]  /*1520*/  CS2R R68, SRZ ;  /* 0x0000000000447805 */ /* 0x000fe2000001ff00 */
[----:B------:R-:W-:Y:S01]  /*1530*/  USHF.R.U32.HI UR11, URZ, 0x4, UR11 ;  /* 0x000000043f0b7899 */ /* 0x000fe2000801160b */
[----:B------:R-:W-:-:S02]  /*1540*/  CS2R R70, SRZ ;  /* 0x0000000000467805 */ /* 0x000fc4000001ff00 */
[----:B------:R-:W-:Y:S02]  /*1550*/  CS2R R40, SRZ ;  /* 0x0000000000287805 */ /* 0x000fe4000001ff00 */
[----:B------:R-:W-:Y:S01]  /*1560*/  CS2R R42, SRZ ;  /* 0x00000000002a7805 */ /* 0x000fe2000001ff00 */
[----:B------:R-:W-:Y:S01]  /*1570*/  ULOP3.LUT UR11, UR11, 0x3fff, URZ, 0xc0, !UPT ;  /* 0x00003fff0b0b7892 */ /* 0x000fe2000f8ec03f */
        /* <DEDUP_REMOVED lines=13> */
[----:B------:R-:W-:Y:S01]  /*1650*/  CS2R R38, SRZ ;  /* 0x0000000000267805 */ /* 0x000fe2000001ff00 */
[----:B------:R-:W-:Y:S06]  /*1660*/  @!P0 BRA `(.L_x_14) ;  /* 0x0000000800548947 */ /* 0x000fec0003800000 */
[----:B------:R-:W-:-:S13]  /*1670*/  ISETP.NE.AND P1, PT, R160, 0x3, PT ;  /* 0x00000003a000780c */ /* 0x000fda0003f25270 */
[----:B------:R-:W-:Y:S05]  /*1680*/  @!P1 BRA `(.L_x_15) ;  /* 0x0000000000049947 */ /* 0x000fea0003800000 */
[----:B------:R-:W-:Y:S01]  /*1690*/  BPT.TRAP 0x1 ;  /* 0x000000040000795c */ /* 0x000fe20000300000 */
.L_x_15:
[----:B------:R-:W-:Y:S01]  /*16a0*/  ULEA UR7, UR5, UR10, 0x3 ;  /* 0x0000000a05077291 */ /* 0x000fe2000f8e183f */
[----:B------:R-:W-:-:S05]  /*16b0*/  IMAD.U32 R7, RZ, RZ, UR4 ;  /* 0x00000004ff077e24 */ /* 0x000fca000f8e00ff */
[----:B------:R-:W-:-:S04]  /*16c0*/  SHF.L.U32 R7, R7, 0x1f, RZ ;  /* 0x0000001f07077819 */ /* 0x000fc800000006ff */
[----:B------:R0:W1:Y:S01]  /*16d0*/  SYNCS.PHASECHK.TRANS64.TRYWAIT P0, [UR7], R7 ;  /* 0x00000007ff0075a7 */ /* 0x0000620008000147 */
[----:B------:R-:W-:Y:S05]  /*16e0*/  @!P1 BRA `(.L_x_16) ;  /* 0x0000000000049947 */ /* 0x000fea0003800000 */
[----:B------:R-:W-:Y:S01]  /*16f0*/  BPT.TRAP 0x1 ;  /* 0x000000040000795c */ /* 0x000fe20000300000 */
.L_x_16:
[----:B------:R-:W-:Y:S01]  /*1700*/  UMOV UR6, 0x1 ;  /* 0x0000000100067882 */ /* 0x000fe20000000000 */
[----:B------:R-:W-:Y:S01]  /*1710*/  IMAD.MOV.U32 R94, RZ, RZ, RZ ;  /* 0x000000ffff5e7224 */ /* 0x000fe200078e00ff */
[----:B-1----:R-:W-:Y:S06]  /*1720*/  @P0 BRA `(.L_x_17) ;  /* 0x0000000000080947 */ /* 0x002fec0003800000 */
[----:B------:R-:W1:Y:S02]  /*1730*/  SYNCS.PHASECHK.TRANS64.TRYWAIT P0, [UR7], R7 ;  /* 0x00000007ff0075a7 */ /* 0x000e640008000147 */
[----:B-1----:R-:W-:Y:S05]  /*1740*/  @!P0 BRA `(.L_x_18) ;  /* 0x000000a400608947 */ /* 0x002fea0003800000 */
.L_x_17:
[----:B------:R-:W-:Y:S01]  /*1750*/  UIADD3 UR7, UR10, 0x34180, URZ ;  /* 0x000341800a077890 */ /* 0x000fe2000fffe03f */
[----:B------:R-:W-:Y:S01]  /*1760*/  WARPGROUP.ARRIVE ;  /* 0x00000000000079c5 */ /* 0x000fe20000000000 */
[----:B------:R-:W-:Y:S01]  /*1770*/  ULOP3.LUT UR8, UR11, 0x10000, URZ, 0xfc, !UPT ;  /* 0x000100000b087892 */ /* 0x000fe2000f8efc3f */
[----:B------:R-:W-:Y:S01]  /*1780*/  CS2R R98, SRZ ;  /* 0x0000000000627805 */ /* 0x000fe2000001ff00 */
[----:B------:R-:W-:Y:S01]  /*1790*/  USHF.R.U32.HI UR7, URZ, 0x4, UR7 ;  /* 0x000000043f077899 */ /* 0x000fe20008011607 */
[----:B------:R-:W-:Y:S01]  /*17a0*/  IMAD.MOV.U32 R96, RZ, RZ, RZ ;  /* 0x000000ffff607224 */ /* 0x000fe200078e00ff */
[----:B------:R-:W-:Y:S01]  /*17b0*/  UMOV UR13, 0xc0000010 ;  /* 0xc0000010000d7882 */ /* 0x000fe20000000000 */
[----:B------:R-:W-:Y:S01]  /*17c0*/  UMOV UR15, 0xc0000010 ;  /* 0xc0000010000f7882 */ /* 0x000fe20000000000 */
[----:B------:R-:W-:Y:S01]  /*17d0*/  ULOP3.LUT UR7, UR7, 0x3fff, URZ, 0xc0, !UPT ;  /* 0x00003fff07077892 */ /* 0x000fe2000f8ec03f */
[----:B------:R-:W-:Y:S02]  /*17e0*/  CS2R R100, SRZ ;  /* 0x0000000000647805 */ /* 0x000fe4000001ff00 */
[----:B------:R-:W-:-:S02]  /*17f0*/  CS2R R102, SRZ ;  /* 0x0000000000667805 */ /* 0x000fc4000001ff00 */
[----:B------:R-:W-:Y:S01]  /*1800*/  CS2R R104, SRZ ;  /* 0x0000000000687805 */ /* 0x000fe2000001ff00 */
[----:B------:R-:W-:Y:S01]  /*1810*/  ULOP3.LUT UR14, UR7, 0x10000, URZ, 0xfc, !UPT ;  /* 0x00010000070e7892 */ /* 0x000fe2000f8efc3f */
[----:B------:R-:W-:Y:S01]  /*1820*/  CS2R R106, SRZ ;  /* 0x00000000006a7805 */ /* 0x000fe2000001ff00 */
[----:B------:R-:W-:Y:S01]  /*1830*/  ULEA UR7, UR5, UR8, 0xa ;  /* 0x0000000805077291 */ /* 0x000fe2000f8e503f */
[----:B------:R-:W-:Y:S01]  /*1840*/  CS2R R108, SRZ ;  /* 0x00000000006c7805 */ /* 0x000fe2000001ff00 */
[----:B------:R-:W-:Y:S01]  /*1850*/  ULEA UR14, UR5, UR14, 0x6 ;  /* 0x0000000e050e7291 */ /* 0x000fe2000f8e303f */
[----:B------:R-:W-:Y:S01]  /*1860*/  CS2R R112, SRZ ;  /* 0x0000000000707805 */ /* 0x000fe2000001ff00 */
[----:B------:R-:W-:Y:S01]  /*1870*/  UIADD3 UR8, UR7, 0x100, URZ ;  /* 0x0000010007087890 */ /* 0x000fe2000fffe03f */
[----:B------:R-:W-:Y:S01]  /*1880*/  CS2R R110, SRZ ;  /* 0x00000000006e7805 */ /* 0x000fe2000001ff00 */
[----:B------:R-:W-:Y:S01]  /*1890*/  UIADD3 UR18, UR7, 0x200, URZ ;  /* 0x0000020007127890 */ /* 0x000fe2000fffe03f */
[----:B------:R-:W-:Y:S01]  /*18a0*/  CS2R R116, SRZ ;  /* 0x0000000000747805 */ /* 0x000fe2000001ff00 */
[----:B------:R-:W-:Y:S01]  /*18b0*/  UMOV UR12, UR7 ;  /* 0x00000007000c7c82 */ /* 0x000fe20008000000 */
[----:B------:R-:W-:Y:S01]  /*18c0*/  UIADD3 UR7, UR7, 0x300, URZ ;  /* 0x0000030007077890 */ /* 0x000fe2000fffe03f */
[----:B------:R-:W-:Y:S01]  /*18d0*/  CS2R R114, SRZ ;  /* 0x0000000000727805 */ /* 0x000fe2000001ff00 */
[----:B------:R-:W-:Y:S01]  /*18e0*/  QGMMA.64x32x32.F32.E4M3.E4M3 R72, gdesc[UR12], RZ, !UPT ;  /* 0x006000000c4879f3 */ /* 0x000fe2000c7008ff */
[----:B------:R-:W-:Y:S01]  /*18f0*/  UMOV UR12, UR8 ;  /* 0x00000008000c7c82 */ /* 0x000fe20008000000 */
[----:B------:R-:W-:Y:S01]  /*1900*/  UMOV UR13, 0xc0000010 ;  /* 0xc0000010000d7882 */ /* 0x000fe20000000000 */
[----:B------:R-:W-:Y:S01]  /*1910*/  CS2R R118, SRZ ;  /* 0x0000000000767805 */ /* 0x000fe2000001ff00 */
[----:B------:R-:W-:Y:S01]  /*1920*/  QGMMA.64x32x32.F32.E4M3.E4M3 R56, gdesc[UR12], RZ, !UPT ;  /* 0x006000000c3879f3 */ /* 0x000fe2000c7008ff */
[----:B------:R-:W-:Y:S01]  /*1930*/  UMOV UR12, UR18 ;  /* 0x00000012000c7c82 */ /* 0x000fe20008000000 */
[----:B------:R-:W-:Y:S01]  /*1940*/  UMOV UR13, 0xc0000010 ;  /* 0xc0000010000d7882 */ /* 0x000fe20000000000 */
[----:B------:R-:W-:Y:S01]  /*1950*/  CS2R R120, SRZ ;  /* 0x0000000000787805 */ /* 0x000fe2000001ff00 */
[----:B------:R-:W-:Y:S01]  /*1960*/  QGMMA.64x32x32.F32.E4M3.E4M3 R40, gdesc[UR12], RZ, !UPT ;  /* 0x006000000c2879f3 */ /* 0x000fe2000c7008ff */
[----:B------:R-:W-:Y:S01]  /*1970*/  UMOV UR12, UR7 ;  /* 0x00000007000c7c82 */ /* 0x000fe20008000000 */
[----:B------:R-:W-:Y:S01]  /*1980*/  ULDC UR7, c[0x0][0x50c] ;  /* 0x0001430000077ab9 */ /* 0x000fe20000000800 */
[----:B------:R-:W-:Y:S01]  /*1990*/  UMOV UR13, 0xc0000010 ;  /* 0xc0000010000d7882 */ /* 0x000fe20000000000 */
[----:B------:R-:W-:Y:S01]  /*19a0*/  UISETP.NE.AND UP0, UPT, UR7, 0x1, UPT ;  /* 0x000000010700788c */ /* 0x000fe2000bf05270 */
[----:B------:R-:W-:Y:S01]  /*19b0*/  QGMMA.64x32x32.F32.E4M3.E4M3 R24, gdesc[UR12], RZ, !UPT, gsb0 ;  /* 0x006000000c1879f3 */ /* 0x000fe2000c0008ff */
[----:B------:R-:W-:-:S02]  /*19c0*/  CS2R R122, SRZ ;  /* 0x00000000007a7805 */ /* 0x000fc4000001ff00 */
[----:B------:R-:W-:Y:S01]  /*19d0*/  CS2R R124, SRZ ;  /* 0x00000000007c7805 */ /* 0x000fe2000001ff00 */
[----:B------:R-:W-:Y:S01]  /*19e0*/  USEL UR7, URZ, 0x1, UP0 ;  /* 0x000000013f077887 */ /* 0x000fe20008000000 */
[----:B------:R-:W-:Y:S02]  /*19f0*/  CS2R R126, SRZ ;  /* 0x00000000007e7805 */ /* 0x000fe4000001ff00 */
[----:B------:R-:W-:Y:S02]  /*1a00*/  CS2R R128, SRZ ;  /* 0x0000000000807805 */ /* 0x000fe4000001ff00 */
[----:B------:R-:W-:Y:S02]  /*1a10*/  CS2R R130, SRZ ;  /* 0x0000000000827805 */ /* 0x000fe4000001ff00 */
[----:B------:R-:W-:Y:S02]  /*1a20*/  CS2R R132, SRZ ;  /* 0x0000000000847805 */ /* 0x000fe4000001ff00 */
[----:B------:R-:W-:-:S02]  /*1a30*/  CS2R R134, SRZ ;  /* 0x0000000000867805 */ /* 0x000fc4000001ff00 */
[----:B------:R-:W-:Y:S02]  /*1a40*/  ISETP.NE.AND P0, PT, RZ, UR7, PT ;  /* 0x00000007ff007c0c */ /* 0x000fe4000bf05270 */
[----:B------:R-:W-:Y:S01]  /*1a50*/  CS2R R136, SRZ ;  /* 0x0000000000887805 */ /* 0x000fe2000001ff00 */
[----:B------:R-:W-:Y:S01]  /*1a60*/  IMAD.MOV.U32 R139, RZ, RZ, RZ ;  /* 0x000000ffff8b7224 */ /* 0x000fe200078e00ff */
        /* <DEDUP_REMOVED lines=11> */
[----:B------:R-:W-:Y:S06]  /*1b20*/  @!P0 BRA `(.L_x_19) ;  /* 0x0000000400088947 */ /* 0x000fec0003800000 */
[----:B------:R-:W-:Y:S02]  /*1b30*/  WARPGROUP.DEPBAR.LE gsb0, 0x0 ;  /* 0x00008000000079c5 */ /* 0x000fe40000010000 */
[----:B------:R-:W-:-:S01]  /*1b40*/  FADD R161, RZ, R72 ;  /* 0x00000048ffa17221 */ /* 0x000fc20000000000 */
[----:B------:R-:W-:Y:S01]  /*1b50*/  FADD R156, RZ, R73 ;  /* 0x00000049ff9c7221 */ /* 0x000fe20000000000 */
        /* <DEDUP_REMOVED lines=62> */
[----:B------:R-:W-:-:S06]  /*1f40*/  UMOV UR6, URZ ;  /* 0x0000003f00067c82 */ /* 0x000fcc0008000000 */
.L_x_19:
[----:B------:R-:W-:-:S04]  /*1f50*/  UIADD3 UR18, UR5, 0x1, URZ ;  /* 0x0000000105127890 */ /* 0x000fc8000fffe03f */
[----:B------:R-:W-:-:S04]  /*1f60*/  UISETP.NE.AND UP0, UPT, UR18, 0xd, UPT ;  /* 0x0000000d1200788c */ /* 0x000fc8000bf05270 */
[----:B------:R-:W-:Y:S02]  /*1f70*/  USEL UR8, URZ, 0x1, UP0 ;  /* 0x000000013f087887 */ /* 0x000fe40008000000 */
[----:B------:R-:W-:Y:S02]  /*1f80*/  USEL UR18, UR18, URZ, UP0 ;  /* 0x0000003f12127287 */ /* 0x000fe40008000000 */
[----:B------:R-:W-:-:S06]  /*1f90*/  ULOP3.LUT UR8, UR4, UR8, URZ, 0x3c, !UPT ;  /* 0x0000000804087292 */ /* 0x000fcc000f8e3c3f */
[----:B------:R-:W-:Y:S01]  /*1fa0*/  IMAD.U32 R11, RZ, RZ, UR8 ;  /* 0x00000008ff0b7e24 */ /* 0x000fe2000f8e00ff */
[----:B------:R-:W-:-:S06]  /*1fb0*/  UMOV UR8, 0x1 ;  /* 0x0000000100087882 */ /* 0x000fcc0000000000 */
.L_x_14:
[----:B------:R-:W-:-:S04]  /*1fc0*/  UISETP.LT.AND UP0, UPT, UR9, 0x1, UPT ;  /* 0x000000010900788c */ /* 0x000fc8000bf01270 */
[----:B------:R-:W-:-:S04]  /*1fd0*/  USEL UR12, UR9, 0x1, UP0 ;  /* 0x00000001090c7887 */ /* 0x000fc80008000000 */
[----:B------:R-:W-:-:S04]  /*1fe0*/  UIADD3 UR12, UR9, -UR12, URZ ;  /* 0x8000000c090c7290 */ /* 0x000fc8000fffe03f */
[----:B------:R-:W-:-:S06]  /*1ff0*/  UISETP.GE.AND UP0, UPT, UR12, 0x1, UPT ;  /* 0x000000010c00788c */ /* 0x000fcc000bf06270 */
[----:B------:R-:W-:-:S13]  /*2000*/  PLOP3.LUT P0, PT, PT, PT, UP0, 0x80, 0x0 ;  /* 0x000000000000781c */ /* 0x000fda0003f0f008 */
[----:B------:R-:W-:Y:S05]  /*2010*/  @!P0 BRA `(.L_x_20) ;  /* 0x0000000800208947 */ /* 0x000fea0003800000 */
[----:B01----:R-:W-:Y:S01]  /*2020*/  IMAD.U32 R7, RZ, RZ, UR12 ;  /* 0x0000000cff077e24 */ /* 0x003fe2000f8e00ff */
[----:B------:R-:W-:Y:S01]  /*2030*/  UMOV UR19, UR5 ;  /* 0x0000000500137c82 */ /* 0x000fe20008000000 */
[----:B------:R-:W-:-:S05]  /*2040*/  ULDC UR21, c[0x0][0x50c] ;  /* 0x0001430000157ab9 */ /* 0x000fca0000000800 */
.L_x_28:
[----:B------:R-:W-:-:S13]  /*2050*/  ISETP.NE.AND P1, PT, R160, 0x3, PT ;  /* 0x00000003a000780c */ /* 0x000fda0003f25270 */
[----:B01----:R-:W-:Y:S05]  /*2060*/  @!P1 BRA `(.L_x_21) ;  /* 0x0000000000049947 */ /* 0x003fea0003800000 */
[----:B------:R-:W-:Y:S01]  /*2070*/  BPT.TRAP 0x1 ;  /* 0x000000040000795c */ /* 0x000fe20000300000 */
.L_x_21:
[----:B------:R-:W0:Y:S01]  /*2080*/  S2UR UR12, SR_CgaCtaId ;  /* 0x00000000000c79c3 */ /* 0x000e220000008800 */
[----:B------:R-:W-:Y:S01]  /*2090*/  UMOV UR10, 0x400 ;  /* 0x00000400000a7882 */ /* 0x000fe20000000000 */
[----:B------:R-:W-:Y:S01]  /*20a0*/  SHF.L.U32 R8, R11, 0x1f, RZ ;  /* 0x0000001f0b087819 */ /* 0x000fe200000006ff */
[----:B0-----:R-:W-:-:S04]  /*20b0*/  ULEA UR10, UR12, UR10, 0x18 ;  /* 0x0000000a0c0a7291 */ /* 0x001fc8000f8ec03f */
[----:B------:R-:W-:-:S09]  /*20c0*/  ULEA UR12, UR18, UR10, 0x3 ;  /* 0x0000000a120c7291 */ /* 0x000fd2000f8e183f */
[----:B------:R0:W1:Y:S01]  /*20d0*/  SYNCS.PHASECHK.TRANS64.TRYWAIT P0, [UR12], R8 ;  /* 0x00000008ff0075a7 */ /* 0x000062000800014c */
[----:B------:R-:W-:Y:S05]  /*20e0*/  @!P1 BRA `(.L_x_22) ;  /* 0x0000000000049947 */ /* 0x000fea0003800000 */
[----:B------:R-:W-:Y:S01]  /*20f0*/  BPT.TRAP 0x1 ;  /* 0x000000040000795c */ /* 0x000fe20000300000 */
.L_x_22:
[----:B-1----:R-:W-:Y:S05]  /*2100*/  @P0 BRA `(.L_x_23) ;  /* 0x0000000000080947 */ /* 0x002fea0003800000 */
[----:B------:R-:W1:Y:S02]  /*2110*/  SYNCS.PHASECHK.TRANS64.TRYWAIT P0, [UR12], R8 ;  /* 0x00000008ff0075a7 */ /* 0x000e64000800014c */
[----:B-1----:R-:W-:Y:S05]  /*2120*/  @!P0 BRA `(.L_x_24) ;  /* 0x0000009c00008947 */ /* 0x002fea0003800000 */
.L_x_23:
[----:B------:R-:W-:Y:S01]  /*2130*/  UIADD3 UR12, UR10, 0x34180, URZ ;  /* 0x000341800a0c7890 */ /* 0x000fe2000fffe03f */
[----:B------:R-:W-:Y:S01]  /*2140*/  WARPGROUP.ARRIVE ;  /* 0x00000000000079c5 */ /* 0x000fe20000000000 */
[----:B------:R-:W-:Y:S02]  /*2150*/  UISETP.NE.AND UP0, UPT, UR7, URZ, UPT ;  /* 0x0000003f0700728c */ /* 0x000fe4000bf05270 */
[----:B------:R-:W-:Y:S02]  /*2160*/  USHF.R.U32.HI UR12, URZ, 0x4, UR12 ;  /* 0x000000043f0c7899 */ /* 0x000fe4000801160c */
[----:B------:R-:W-:Y:S02]  /*2170*/  USEL UR8, UR8, URZ, !UP0 ;  /* 0x0000003f08087287 */ /* 0x000fe4000c000000 */
[----:B------:R-:W-:Y:S02]  /*2180*/  ULOP3.LUT UR7, UR12, 0x3fff, URZ, 0xc0, !UPT ;  /* 0x00003fff0c077892 */ /* 0x000fe4000f8ec03f */
[----:B------:R-:W-:-:S02]  /*2190*/  ULOP3.LUT UR12, UR11, 0x10000, URZ, 0xfc, !UPT ;  /* 0x000100000b0c7892 */ /* 0x000fc4000f8efc3f */
[----:B------:R-:W-:Y:S02]  /*21a0*/  ULOP3.LUT UR7, UR7, 0x10000, URZ, 0xfc, !UPT ;  /* 0x0001000007077892 */ /* 0x000fe4000f8efc3f */
[----:B------:R-:W-:Y:S02]  /*21b0*/  UISETP.NE.U32.AND UP0, UPT, UR8, URZ, UPT ;  /* 0x0000003f0800728c */ /* 0x000fe4000bf05070 */
[----:B------:R-:W-:Y:S02]  /*21c0*/  ULEA UR12, UR18, UR12, 0xa ;  /* 0x0000000c120c7291 */ /* 0x000fe4000f8e503f */
[----:B------:R-:W-:Y:S02]  /*21d0*/  ULEA UR14, UR18, UR7, 0x6 ;  /* 0x00000007120e7291 */ /* 0x000fe4000f8e303f */
[----:B------:R-:W-:Y:S02]  /*21e0*/  UIADD3 UR7, UR12, 0x100, URZ ;  /* 0x000001000c077890 */ /* 0x000fe4000fffe03f */
[----:B------:R-:W-:Y:S01]  /*21f0*/  UIADD3 UR8, UR12, 0x200, URZ ;  /* 0x000002000c087890 */ /* 0x000fe2000fffe03f */
[----:B------:R-:W-:Y:S01]  /*2200*/  UMOV UR13, 0xc0000010 ;  /* 0xc0000010000d7882 */ /* 0x000fe20000000000 */
[----:B------:R-:W-:Y:S01]  /*2210*/  UMOV UR15, 0xc0000010 ;  /* 0xc0000010000f7882 */ /* 0x000fe20000000000 */
[----:B------:R-:W-:-:S02]  /*2220*/  UIADD3 UR20, UR12, 0x300, URZ ;  /* 0x000003000c147890 */ /* 0x000fc4000fffe03f */
[----:B------:R-:W-:Y:S01]  /*2230*/  QGMMA.64x32x32.F32.E4M3.E4M3 R72, gdesc[UR12], R72, UP0 ;  /* 0x006000000c4879f3 */ /* 0x000fe2000bf00848 */
[----:B------:R-:W-:Y:S01]  /*2240*/  UMOV UR13, 0xc0000010 ;  /* 0xc0000010000d7882 */ /* 0x000fe20000000000 */
[----:B------:R-:W-:Y:S01]  /*2250*/  UMOV UR12, UR7 ;  /* 0x00000007000c7c82 */ /* 0x000fe20008000000 */
[----:B------:R-:W-:Y:S01]  /*2260*/  UIADD3 UR6, UR6, 0x1, URZ ;  /* 0x0000000106067890 */ /* 0x000fe2000fffe03f */
[----:B------:R-:W-:Y:S01]  /*2270*/  QGMMA.64x32x32.F32.E4M3.E4M3 R56, gdesc[UR12], R56, UP0 ;  /* 0x006000000c3879f3 */ /* 0x000fe2000bf00838 */
[----:B------:R-:W-:Y:S01]  /*2280*/  UMOV UR12, UR8 ;  /* 0x00000008000c7c82 */ /* 0x000fe20008000000 */
[----:B------:R-:W-:Y:S02]  /*2290*/  UMOV UR13, 0xc0000010 ;  /* 0xc0000010000d7882 */ /* 0x000fe40000000000 */
[----:B------:R-:W-:Y:S01]  /*22a0*/  QGMMA.64x32x32.F32.E4M3.E4M3 R40, gdesc[UR12], R40, UP0 ;  /* 0x006000000c2879f3 */ /* 0x000fe2000bf00828 */
[----:B------:R-:W-:Y:S01]  /*22b0*/  UMOV UR12, UR20 ;  /* 0x00000014000c7c82 */ /* 0x000fe20008000000 */
[----:B------:R-:W-:-:S02]  /*22c0*/  UMOV UR13, 0xc0000010 ;  /* 0xc0000010000d7882 */ /* 0x000fc40000000000 */
[----:B------:R-:W-:Y:S01]  /*22d0*/  QGMMA.64x32x32.F32.E4M3.E4M3 R24, gdesc[UR12], R24, UP0, gsb0 ;  /* 0x006000000c1879f3 */ /* 0x000fe2000b800818 */
[----:B------:R-:W-:-:S04]  /*22e0*/  UISETP.NE.AND UP0, UPT, UR6, UR21, UPT ;  /* 0x000000150600728c */ /* 0x000fc8000bf05270 */
[----:B------:R-:W-:-:S06]  /*22f0*/  USEL UR7, URZ, 0x1, UP0 ;  /* 0x000000013f077887 */ /* 0x000fcc0008000000 */
[----:B------:R-:W-:Y:S01]  /*2300*/  ISETP.NE.AND P0, PT, RZ, UR7, PT ;  /* 0x00000007ff007c0c */ /* 0x000fe2000bf05270 */
[----:B------:R-:W-:-:S12]  /*2310*/  WARPGROUP.DEPBAR.LE gsb0, 0x1 ;  /* 0x00008000000079c5 */ /* 0x000fd80000010100 */
[----:B------:R-:W-:Y:S05]  /*2320*/  @!P0 BRA `(.L_x_25) ;  /* 0x0000000400088947 */ /* 0x000fea0003800000 */
[----:B------:R-:W-:Y:S02]  /*2330*/  WARPGROUP.DEPBAR.LE gsb0, 0x0 ;  /* 0x00008000000079c5 */ /* 0x000fe40000010000 */
[----:B------:R-:W-:-:S01]  /*2340*/  FADD R161, R72, R161 ;  /* 0x000000a148a17221 */ /* 0x000fc20000000000 */
[----:B------:R-:W-:Y:S01]  /*2350*/  FADD R156, R73, R156 ;  /* 0x0000009c499c7221 */ /* 0x000fe20000000000 */
        /* <DEDUP_REMOVED lines=62> */
[----:B------:R-:W-:-:S06]  /*2740*/  UMOV UR6, URZ ;  /* 0x0000003f00067c82 */ /* 0x000fcc0008000000 */
.L_x_25:
[----:B------:R-:W-:Y:S05]  /*2750*/  @!P1 BRA `(.L_x_26) ;  /* 0x0000000000049947 */ /* 0x000fea0003800000 */
[----:B------:R-:W-:Y:S01]  /*2760*/  BPT.TRAP 0x1 ;  /* 0x000000040000795c */ /* 0x000fe20000300000 */
.L_x_26:
[----:B------:R-:W-:Y:S01]  /*2770*/  ULEA UR8, UR19, UR10, 0x3 ;  /* 0x0000000a13087291 */ /* 0x000fe2000f8e183f */
[----:B------:R-:W-:-:S03]  /*2780*/  ISETP.GT.U32.AND P0, PT, R5, 0x1, PT ;  /* 0x000000010500780c */ /* 0x000fc60003f04070 */
[----:B------:R-:W-:-:S04]  /*2790*/  UIADD3 UR8, UR8, 0x68, URZ ;  /* 0x0000006808087890 */ /* 0x000fc8000fffe03f */
[----:B------:R-:W-:-:S09]  /*27a0*/  UPRMT UR8, URZ, 0x654, UR8 ;  /* 0x000006543f087896 */ /* 0x000fd20008000008 */
[----:B------:R-:W-:Y:S01]  /*27b0*/  SYNCS.ARRIVE.TRANS64.RED.A1T0 RZ, [UR8], RZ ;  /* 0x000000ffffff79a7 */ /* 0x000fe20008100408 */
[----:B------:R-:W-:Y:S05]  /*27c0*/  @P0 BRA `(.L_x_27) ;  /* 0x0000000000040947 */ /* 0x000fea0003800000 */
[----:B------:R-:W-:Y:S01]  /*27d0*/  BPT.TRAP 0x1 ;  /* 0x000000040000795c */ /* 0x000fe20000300000 */
.L_x_27:
[----:B------:R-:W-:Y:S01]  /*27e0*/  UIADD3 UR18, UR18, 0x1, URZ ;  /* 0x0000000112127890 */ /* 0x000fe2000fffe03f */
[C---:B------:R-:W-:Y:S01]  /*27f0*/  ISETP.GT.AND P0, PT, R7.reuse, 0x1, PT ;  /* 0x000000010700780c */ /* 0x040fe20003f04270 */
[----:B------:R-:W-:Y:S01]  /*2800*/  UIADD3 UR19, UR19, 0x1, URZ ;  /* 0x0000000113137890 */ /* 0x000fe2000fffe03f */
[----:B------:R-:W-:Y:S01]  /*2810*/  VIADD R7, R7, 0xffffffff ;  /* 0xffffffff07077836 */ /* 0x000fe20000000000 */
[----:B------:R-:W-:Y:S02]  /*2820*/  UISETP.NE.AND UP0, UPT, UR18, 0xd, UPT ;  /* 0x0000000d1200788c */ /* 0x000fe4000bf05270 */
[----:B------:R-:W-:Y:S02]  /*2830*/  UISETP.NE.AND UP1, UPT, UR19, 0xd, UPT ;  /* 0x0000000d1300788c */ /* 0x000fe4000bf25270 */
[----:B------:R-:W-:Y:S02]  /*2840*/  USEL UR8, URZ, 0x1, UP0 ;  /* 0x000000013f087887 */ /* 0x000fe40008000000 */
[----:B------:R-:W-:-:S02]  /*2850*/  USEL UR18, UR18, URZ, UP0 ;  /* 0x0000003f12127287 */ /* 0x000fc40008000000 */
[----:B------:R-:W-:Y:S02]  /*2860*/  USEL UR19, UR19, URZ, UP1 ;  /* 0x0000003f13137287 */ /* 0x000fe40008800000 */
[----:B------:R-:W-:Y:S01]  /*2870*/  LOP3.LUT R11, R11, UR8, RZ, 0x3c, !PT ;  /* 0x000000080b0b7c12 */ /* 0x000fe2000f8e3cff */
[----:B------:R-:W-:Y:S01]  /*2880*/  UMOV UR8, 0x1 ;  /* 0x0000000100087882 */ /* 0x000fe20000000000 */
[----:B------:R-:W-:Y:S08]  /*2890*/  @P0 BRA `(.L_x_28) ;  /* 0xfffffff400ec0947 */ /* 0x000ff0000383ffff */
.L_x_20:
[----:B------:R-:W-:Y:S01]  /*28a0*/  UISETP.NE.AND UP0, UPT, UR6, URZ, UPT ;  /* 0x0000003f0600728c */ /* 0x000fe2000bf05270 */
[----:B01----:R-:W0:Y:S03]  /*28b0*/  LDC R7, c[0x0][0x28c] ;  /* 0x0000a300ff077b82 */ /* 0x003e260000000800 */
[----:B------:R-:W-:-:S06]  /*28c0*/  USEL UR6, URZ, 0x1, !UP0 ;  /* 0x000000013f067887 */ /* 0x000fcc000c000000 */
[----:B------:R-:W-:Y:S02]  /*28d0*/  ISETP.NE.AND P0, PT, RZ, UR6, PT ;  /* 0x00000006ff007c0c */ /* 0x000fe4000bf05270 */
[----:B0-----:R-:W-:-:S11]  /*28e0*/  ISETP.GE.AND P1, PT, R7, 0x1, PT ;  /* 0x000000010700780c */ /* 0x001fd60003f26270 */
[----:B------:R-:W-:Y:S05]  /*28f0*/  @!P0 BRA `(.L_x_29) ;  /* 0x0000000400048947 */ /* 0x000fea0003800000 */
[----:B------:R-:W-:Y:S02]  /*2900*/  WARPGROUP.DEPBAR.LE gsb0, 0x0 ;  /* 0x00008000000079c5 */ /* 0x000fe40000010000 */
[----:B------:R-:W-:Y:S01]  /*2910*/  FADD R161, R72, R161 ;  /* 0x000000a148a17221 */ /* 0x000fe20000000000 */
        /* <DEDUP_REMOVED lines=62> */
[----:B------:R-:W-:-:S07]  /*2d00*/  FADD R94, R94, R39 ;  /* 0x000000275e5e7221 */ /* 0x000fce0000000000 */
.L_x_29:
[----:B------:R-:W-:Y:S02]  /*2d10*/  WARPGROUP.DEPBAR.LE gsb0, 0x0 ;  /* 0x00008000000079c5 */ /* 0x000fe40000010000 */
[----:B------:R-:W-:Y:S05]  /*2d20*/  @!P1 BRA `(.L_x_30) ;  /* 0x0000000000409947 */ /* 0x000fea0003800000 */
[----:B------:R-:W-:-:S13]  /*2d30*/  ISETP.NE.AND P0, PT, R160, 0x3, PT ;  /* 0x00000003a000780c */ /* 0x000fda0003f05270 */
[----:B------:R-:W-:Y:S05]  /*2d40*/  @!P0 BRA `(.L_x_31) ;  /* 0x0000000000048947 */ /* 0x000fea0003800000 */
[----:B------:R-:W-:Y:S01]  /*2d50*/  BPT.TRAP 0x1 ;  /* 0x000000040000795c */ /* 0x000fe20000300000 */
.L_x_31:
[----:B------:R-:W-:Y:S01]  /*2d60*/  UISETP.LT.AND UP0, UPT, UR9, 0x1, UPT ;  /* 0x000000010900788c */ /* 0x000fe2000bf01270 */
[----:B------:R-:W-:-:S03]  /*2d70*/  ISETP.GT.U32.AND P0, PT, R5, 0x1, PT ;  /* 0x000000010500780c */ /* 0x000fc60003f04070 */
[----:B------:R-:W-:-:S04]  /*2d80*/  USEL UR8, UR9, 0x1, UP0 ;  /* 0x0000000109087887 */ /* 0x000fc80008000000 */
[----:B------:R-:W-:-:S04]  /*2d90*/  UIADD3 UR8, UR5, UR9, -UR8 ;  /* 0x0000000905087290 */ /* 0x000fc8000fffe808 */
[----:B------:R-:W-:-:S04]  /*2da0*/  UIMAD.WIDE.U32 UR6, UR8, 0x4ec4ec4f, URZ ;  /* 0x4ec4ec4f080678a5 */ /* 0x000fc8000f8e003f */
[----:B------:R-:W-:-:S04]  /*2db0*/  USHF.R.U32.HI UR6, URZ, 0x2, UR7 ;  /* 0x000000023f067899 */ /* 0x000fc80008011607 */
[----:B------:R-:W-:-:S04]  /*2dc0*/  UIMAD UR8, UR6, -0xd, UR8 ;  /* 0xfffffff3060878a4 */ /* 0x000fc8000f8e0208 */
[----:B------:R-:W-:-:S04]  /*2dd0*/  ULEA UR8, UR8, UR10, 0x3 ;  /* 0x0000000a08087291 */ /* 0x000fc8000f8e183f */
[----:B------:R-:W-:-:S04]  /*2de0*/  UIADD3 UR8, UR8, 0x68, URZ ;  /* 0x0000006808087890 */ /* 0x000fc8000fffe03f */
[----:B------:R-:W-:-:S09]  /*2df0*/  UPRMT UR8, URZ, 0x654, UR8 ;  /* 0x000006543f087896 */ /* 0x000fd20008000008 */
[----:B------:R-:W-:Y:S01]  /*2e00*/  SYNCS.ARRIVE.TRANS64.RED.A1T0 RZ, [UR8], RZ ;  /* 0x000000ffffff79a7 */ /* 0x000fe20008100408 */
[----:B------:R-:W-:Y:S05]  /*2e10*/  @P0 BRA `(.L_x_30) ;  /* 0x0000000000040947 */ /* 0x000fea0003800000 */
[----:B------:R-:W-:Y:S01]  /*2e20*/  BPT.TRAP 0x1 ;  /* 0x000000040000795c */ /* 0x000fe20000300000 */
.L_x_30:
[----:B------:R-:W0:Y:S01]  /*2e30*/  LDC R14, c[0x0][0x288] ;  /* 0x0000a200ff0e7b82 */ /* 0x000e220000000800 */
[----:B------:R-:W-:Y:S01]  /*2e40*/  IMAD.SHL.U32 R63, R6, 0x20, RZ ;  /* 0x00000020063f7824 */ /* 0x000fe200078e00ff */
[--C-:B------:R-:W-:Y:S01]  /*2e50*/  SHF.R.U32.HI R6, RZ, 0x2, R4.reuse ;  /* 0x00000002ff067819 */ /* 0x100fe20000011604 */
[C---:B------:R-:W-:Y:S01]  /*2e60*/  IMAD.SHL.U32 R16, R4.reuse, 0x2, RZ ;  /* 0x0000000204107824 */ /* 0x040fe200078e00ff */
[----:B------:R-:W-:Y:S01]  /*2e70*/  SHF.R.U32.HI R9, RZ, 0x7, R4 ;  /* 0x00000007ff097819 */ /* 0x000fe20000011604 */
[----:B------:R-:W-:Y:S01]  /*2e80*/  UISETP.GE.U32.AND UP1, UPT, UR9, 0xd, UPT ;  /* 0x0000000d0900788c */ /* 0x000fe2000bf26070 */
[----:B------:R-:W-:Y:S01]  /*2e90*/  LOP3.LUT R8, R4, 0x60, RZ, 0xc0, !PT ;  /* 0x0000006004087812 */ /* 0x000fe200078ec0ff */
[----:B------:R-:W-:Y:S01]  /*2ea0*/  ULDC.64 UR6, c[0x0][0x5d0] ;  /* 0x0001740000067ab9 */ /* 0x000fe20000000a00 */
[----:B------:R-:W-:Y:S01]  /*2eb0*/  LOP3.LUT R7, R6, 0x7, RZ, 0xc0, !PT ;  /* 0x0000000706077812 */ /* 0x000fe200078ec0ff */
[----:B------:R-:W-:Y:S01]  /*2ec0*/  UIADD3 UR5, UR9, UR5, URZ ;  /* 0x0000000509057290 */ /* 0x000fe2000fffe03f */
[----:B------:R-:W-:Y:S01]  /*2ed0*/  LOP3.LUT R6, R9, 0x1, RZ, 0xc0, !PT ;  /* 0x0000000109067812 */ /* 0x000fe200078ec0ff */
[----:B------:R-:W-:Y:S01]  /*2ee0*/  IMAD.MOV.U32 R62, RZ, RZ, -0x1 ;  /* 0xffffffffff3e7424 */ /* 0x000fe200078e00ff */
[----:B------:R-:W-:Y:S01]  /*2ef0*/  SHF.R.U32.HI R8, RZ, 0x1, R8 ;  /* 0x00000001ff087819 */ /* 0x000fe20000011608 */
[----:B------:R-:W-:Y:S01]  /*2f00*/  UISETP.GT.U32.AND UP0, UPT, UR5, 0xc, UPT ;  /* 0x0000000c0500788c */ /* 0x000fe2000bf04070 */
[----:B------:R-:W-:Y:S01]  /*2f10*/  SHF.R.S32.HI R18, RZ, 0x1f, R10 ;  /* 0x0000001fff127819 */ /* 0x000fe2000001140a */
[----:B------:R-:W-:Y:S01]  /*2f20*/  IMAD.SHL.U32 R20, R6, 0x40, RZ ;  /* 0x0000004006147824 */ /* 0x000fe200078e00ff */
[C---:B------:R-:W-:Y:S01]  /*2f30*/  LOP3.LUT R16, R63.reuse, 0x6, R16, 0xf8, !PT ;  /* 0x000000063f107812 */ /* 0x040fe200078ef810 */
[----:B------:R-:W-:Y:S01]  /*2f40*/  UISETP.LT.U32.AND UP0, UPT, UR9, 0xd, UP0 ;  /* 0x0000000d0900788c */ /* 0x000fe20008701070 */
[--C-:B------:R-:W-:Y:S01]  /*2f50*/  IADD3 R9, RZ, -R8, -R7.reuse ;  /* 0x80000008ff097210 */ /* 0x100fe20007ffe807 */
[----:B------:R-:W-:Y:S01]  /*2f60*/  IMAD R11, R18, UR6, RZ ;  /* 0x00000006120b7c24 */ /* 0x000fe2000f8e02ff */
[--C-:B------:R-:W-:Y:S01]  /*2f70*/  SHF.R.S32.HI R17, RZ, 0x1f, R16.reuse ;  /* 0x0000001fff117819 */ /* 0x100fe20000011410 */
[----:B------:R-:W-:Y:S01]  /*2f80*/  USEL UR8, URZ, 0x1, !UP0 ;  /* 0x000000013f087887 */ /* 0x000fe2000c000000 */
[----:B------:R-:W-:Y:S01]  /*2f90*/  LOP3.LUT R15, R20, 0x40, R7, 0xe2, !PT ;  /* 0x00000040140f7812 */ /* 0x000fe200078ee207 */
[----:B------:R-:W-:Y:S01]  /*2fa0*/  IMAD R64, R6, -0x40, R9 ;  /* 0xffffffc006407824 */ /* 0x000fe200078e0209 */
[----:B0-----:R-:W-:Y:S01]  /*2fb0*/  ISETP.GE.AND P0, PT, R63, R14, PT ;  /* 0x0000000e3f00720c */ /* 0x001fe20003f06270 */
[----:B------:R-:W-:Y:S01]  /*2fc0*/  IMAD R19, R10, UR7, R11 ;  /* 0x000000070a137c24 */ /* 0x000fe2000f8e020b */
[----:B------:R-:W-:Y:S01]  /*2fd0*/  LOP3.LUT R9, R4, 0x3, RZ, 0xc0, !PT ;  /* 0x0000000304097812 */ /* 0x000fe200078ec0ff */
[----:B------:R-:W-:Y:S01]  /*2fe0*/  IMAD.WIDE.U32 R6, R10, UR6, R16 ;  /* 0x000000060a067c25 */ /* 0x000fe2000f8e0010 */
[----:B------:R-:W-:-:S02]  /*2ff0*/  @UP1 UIMAD.WIDE.U32 UR6, UR5, 0x4ec4ec4f, URZ ;  /* 0x4ec4ec4f050618a5 */ /* 0x000fc4000f8e003f */
[----:B------:R-:W-:Y:S01]  /*3000*/  ULOP3.LUT UR4, UR4, UR8, URZ, 0x3c, !UPT ;  /* 0x0000000804047292 */ /* 0x000fe2000f8e3c3f */
[C---:B------:R-:W-:Y:S01]  /*3010*/  IMAD.SHL.U32 R11, R12.reuse, 0x200, RZ ;  /* 0x000002000c0b7824 */ /* 0x040fe200078e00ff */
[----:B------:R-:W-:Y:S01]  /*3020*/  @UP1 USHF.R.U32.HI UR6, URZ, 0x2, UR7 ;  /* 0x000000023f061899 */ /* 0x000fe20008011607 */
[----:B------:R-:W-:Y:S02]  /*3030*/  IMAD.WIDE R12, R12, 0x200, RZ ;  /* 0x000002000c0c7825 */ /* 0x000fe400078e02ff */
[----:B------:R-:W-:Y:S01]  /*3040*/  ULDC UR7, c[0x0][0x284] ;  /* 0x0000a10000077ab9 */ /* 0x000fe20000000800 */
[----:B------:R-:W-:Y:S01]  /*3050*/  @UP1 ULOP3.LUT UR4, UR4, 0x1, UR6, 0x78, !UPT ;  /* 0x0000000104041892 */ /* 0x000fe2000f8e7806 */
[----:B------:R-:W-:Y:S01]  /*3060*/  ISETP.GE.OR P0, PT, R11, UR7, P0 ;  /* 0x000000070b007c0c */ /* 0x000fe20008706670 */
[----:B------:R-:W-:Y:S01]  /*3070*/  IMAD R14, R9, -0x2, R14 ;  /* 0xfffffffe090e7824 */ /* 0x000fe200078e020e */
[----:B------:R-:W-:Y:S01]  /*3080*/  IADD3 R64, -R11, UR7, R64 ;  /* 0x000000070b407c10 */ /* 0x000fe2000fffe140 */
[----:B------:R-:W-:Y:S01]  /*3090*/  IMAD.IADD R9, R7, 0x1, R19 ;  /* 0x0000000107097824 */ /* 0x000fe200078e0213 */
[----:B------:R-:W-:Y:S01]  /*30a0*/  LOP3.LUT R15, R12, R15, R8, 0xfe, !PT ;  /* 0x0000000f0c0f7212 */ /* 0x000fe200078efe08 */
[----:B------:R-:W-:-:S02]  /*30b0*/  IMAD.IADD R63, R14, 0x1, -R63 ;  /* 0x000000010e3f7824 */ /* 0x000fc400078e0a3f */
[----:B------:R-:W-:-:S06]  /*30c0*/  IMAD.MOV.U32 R8, RZ, RZ, R6 ;  /* 0x000000ffff087224 */ /* 0x000fcc00078e0006 */
[----:B------:R-:W-:Y:S05]  /*30d0*/  @P0 BRA `(.L_x_32) ;  /* 0x0000006800700947 */ /* 0x000fea0003800000 */
[----:B------:R-:W0:Y:S01]  /*30e0*/  LDC.64 R6, c[0x0][0x5c8] ;  /* 0x00017200ff067b82 */ /* 0x000e220000000a00 */
[----:B---3-5:R-:W-:Y:S01]  /*30f0*/  FSETP.NEU.AND P0, PT, R89, RZ, PT ;  /* 0x000000ff5900720b */ /* 0x028fe20003f0d000 */
[----:B------:R-:W-:Y:S01]  /*3100*/  BSSY B0, `(.L_x_32) ;  /* 0x0000699000007945 */ /* 0x000fe20003800000 */
[-C--:B0-----:R-:W-:Y:S02]  /*3110*/  IMAD R14, R13, R6.reuse, RZ ;  /* 0x000000060d0e7224 */ /* 0x081fe400078e02ff */
[----:B------:R-:W-:-:S04]  /*3120*/  IMAD.WIDE.U32 R8, R15, R6, R8 ;  /* 0x000000060f087225 */ /* 0x000fc800078e0008 */
[----:B------:R-:W-:-:S04]  /*3130*/  IMAD R65, R15, R7, R14 ;  /* 0x000000070f417224 */ /* 0x000fc800078e020e */
[----:B------:R-:W-:Y:S01]  /*3140*/  IMAD.IADD R65, R9, 0x1, R65 ;  /* 0x0000000109417824 */ /* 0x000fe200078e0241 */
[----:B------:R-:W-:Y:S06]  /*3150*/  @!P0 BRA `(.L_x_33) ;  /* 0x0000003c00908947 */ /* 0x000fec0003800000 */
[----:B------:R-:W-:Y:S01]  /*3160*/  ULDC.64 UR6, c[0x0][0x5b8] ;  /* 0x00016e0000067ab9 */ /* 0x000fe20000000a00 */
[----:B------:R-:W-:Y:S01]  /*3170*/  ISETP.GE.AND P1, PT, R64, 0x1, PT ;  /* 0x000000014000780c */ /* 0x000fe20003f26270 */
[----:B------:R-:W-:Y:S01]  /*3180*/  IMAD R11, R18, UR6, RZ ;  /* 0x00000006120b7c24 */ /* 0x000fe2000f8e02ff */
[----:B------:R-:W-:Y:S01]  /*3190*/  ULDC.64 UR10, c[0x0][0x5a8] ;  /* 0x00016a00000a7ab9 */ /* 0x000fe20000000a00 */
[----:B------:R-:W-:Y:S01]  /*31a0*/  IMAD.WIDE.U32 R16, R10, UR6, R16 ;  /* 0x000000060a107c25 */ /* 0x000fe2000f8e0010 */
[----:B------:R-:W-:-:S03]  /*31b0*/  ISETP.LT.OR P3, PT, R63, 0x1, !P1 ;  /* 0x000000013f00780c */ /* 0x000fc60004f61670 */
[----:B------:R-:W-:Y:S01]  /*31c0*/  IMAD R11, R10, UR7, R11 ;  /* 0x000000070a0b7c24 */ /* 0x000fe2000f8e020b */
[----:B------:R-:W-:Y:S01]  /*31d0*/  ULDC.64 UR6, c[0x0][0x5b0] ;  /* 0x00016c0000067ab9 */ /* 0x000fe20000000a00 */
[----:B------:R-:W-:Y:S02]  /*31e0*/  IMAD.MOV.U32 R10, RZ, RZ, R16 ;  /* 0x000000ffff0a7224 */ /* 0x000fe400078e0010 */
[----:B------:R-:W-:Y:S02]  /*31f0*/  IMAD.IADD R11, R17, 0x1, R11 ;  /* 0x00000001110b7824 */ /* 0x000fe400078e020b */
[----:B------:R-:W-:Y:S02]  /*3200*/  IMAD R12, R13, UR6, RZ ;  /* 0x000000060d0c7c24 */ /* 0x000fe4000f8e02ff */
[----:B------:R-:W-:-:S04]  /*3210*/  IMAD.WIDE.U32 R16, R15, UR6, R10 ;  /* 0x000000060f107c25 */ /* 0x000fc8000f8e000a */
[--C-:B------:R-:W-:Y:S01]  /*3220*/  IMAD R19, R15, UR7, R12.reuse ;  /* 0x000000070f137c24 */ /* 0x100fe2000f8e020c */
[----:B------:R-:W-:Y:S02]  /*3230*/  IADD3 R16, P0, R16, UR10, RZ ;  /* 0x0000000a10107c10 */ /* 0x000fe4000ff1e0ff */
[----:B------:R-:W-:Y:S02]  /*3240*/  PRMT R12, RZ, 0x7610, R12 ;  /* 0x00007610ff0c7816 */ /* 0x000fe4000000000c */
[----:B------:R-:W-:Y:S02]  /*3250*/  IADD3.X R17, R17, UR11, R19, P0, !PT ;  /* 0x0000000b11117c10 */ /* 0x000fe400087fe413 */
[----:B------:R-:W0:Y:S03]  /*3260*/  @!P3 LDC.64 R18, c[0x0][0x5c0] ;  /* 0x00017000ff12bb82 */ /* 0x000e260000000a00 */
[----:B------:R-:W3:Y:S01]  /*3270*/  @!P3 LDG.E.U8 R12, desc[UR16][R16.64] ;  /* 0x00000010100cb981 */ /* 0x000ee2000c1e1100 */
[----:B------:R-:W-:-:S13]  /*3280*/  ISETP.LT.OR P2, PT, R63, 0x2, !P1 ;  /* 0x000000023f00780c */ /* 0x000fda0004f41670 */
[----:B------:R-:W1:Y:S01]  /*3290*/  @!P2 LDC.64 R26, c[0x0][0x5c0] ;  /* 0x00017000ff1aab82 */ /* 0x000e620000000a00 */
[----:B0-----:R-:W-:-:S05]  /*32a0*/  @!P3 IADD3 R18, P0, R8, R18, RZ ;  /* 0x000000120812b210 */ /* 0x001fca0007f1e0ff */
[----:B------:R-:W-:Y:S01]  /*32b0*/  @!P3 IMAD.X R19, R65, 0x1, R19, P0 ;  /* 0x000000014113b824 */ /* 0x000fe200000e0613 */
[----:B---3--:R-:W-:-:S04]  /*32c0*/  LOP3.LUT R12, R12, 0xff, RZ, 0xc0, !PT ;  /* 0x000000ff0c0c7812 */ /* 0x008fc800078ec0ff */
[----:B------:R-:W-:-:S05]  /*32d0*/  F2FP.F16.E4M3.UNPACK_B R12, R12 ;  /* 0x0000000cff0c723e */ /* 0x000fca00020006ff */
[----:B------:R-:W-:-:S05]  /*32e0*/  HADD2.F32 R12, -RZ, R12.H0_H0 ;  /* 0x2000000cff0c7230 */ /* 0x000fca0000004100 */
[----:B------:R-:W-:-:S04]  /*32f0*/  FMUL R12, R12, R89 ;  /* 0x000000590c0c7220 */ /* 0x000fc80000400000 */
[----:B--2---:R-:W-:-:S05]  /*3300*/  FFMA R12, R161, R88, R12 ;  /* 0x00000058a10c7223 */ /* 0x004fca000000000c */
[----:B------:R-:W-:Y:S02]  /*3310*/  F2FP.SATFINITE.E4M3.F32.PACK_AB_MERGE_C R25, RZ, R12, RZ ;  /* 0x0000000cff19723e */ /* 0x000fe400048070ff */
[----:B------:R-:W-:-:S03]  /*3320*/  PRMT R12, RZ, 0x7610, R12 ;  /* 0x00007610ff0c7816 */ /* 0x000fc6000000000c */
[----:B------:R0:W-:Y:S04]  /*3330*/  @!P3 STG.E.U8 desc[UR16][R18.64], R25 ;  /* 0x000000191200b986 */ /* 0x0001e8000c101110 */
[----:B------:R-:W2:Y:S01]  /*3340*/  @!P2 LDG.E.U8 R12, desc[UR16][R16.64+0x1] ;  /* 0x00000110100ca981 */ /* 0x000ea2000c1e1100 */
[----:B------:R-:W-:Y:S02]  /*3350*/  IADD3 R23, P0, R15, 0x8, RZ ;  /* 0x000000080f177810 */ /* 0x000fe40007f1e0ff */
[----:B-1----:R-:W-:-:S03]  /*3360*/  @!P2 IADD3 R22, P5, R8, R26, RZ ;  /* 0x0000001a0816a210 */ /* 0x002fc60007fbe0ff */
[----:B------:R-:W-:Y:S01]  /*3370*/  IMAD.X R14, RZ, RZ, R13, P0 ;  /* 0x000000ffff0e7224 */ /* 0x000fe200000e060d */
[----:B------:R-:W-:Y:S01]  /*3380*/  ISETP.GE.AND P0, PT, R64, 0x9, PT ;  /* 0x000000094000780c */ /* 0x000fe20003f06270 */
[----:B0-----:R-:W-:-:S03]  /*3390*/  IMAD.WIDE.U32 R18, R23, UR6, R10 ;  /* 0x0000000617127c25 */ /* 0x001fc6000f8e000a */
[----:B------:R-:W-:Y:S01]  /*33a0*/  ISETP.LT.OR P3, PT, R63, 0x1, !P0 ;  /* 0x000000013f00780c */ /* 0x000fe20004761670 */
[----:B------:R-:W-:Y:S01]  /*33b0*/  IMAD R14, R14, UR6, RZ ;  /* 0x000000060e0e7c24 */ /* 0x000fe2000f8e02ff */
[----:B------:R-:W-:-:S03]  /*33c0*/  IADD3 R18, P4, R18, UR10, RZ ;  /* 0x0000000a12127c10 */ /* 0x000fc6000ff9e0ff */
[----:B------:R-:W-:Y:S02]  /*33d0*/  IMAD R25, R23, UR7, R14 ;  /* 0x0000000717197c24 */ /* 0x000fe4000f8e020e */
[----:B------:R-:W-:-:S03]  /*33e0*/  @!P2 IMAD.X R23, R65, 0x1, R27, P5 ;  /* 0x000000014117a824 */ /* 0x000fc600028e061b */
[----:B------:R-:W-:Y:S02]  /*33f0*/  IADD3.X R19, R19, UR11, R25, P4, !PT ;  /* 0x0000000b13137c10 */ /* 0x000fe4000a7fe419 */
[----:B--2---:R-:W-:-:S04]  /*3400*/  LOP3.LUT R12, R12, 0xff, RZ, 0xc0, !PT ;  /* 0x000000ff0c0c7812 */ /* 0x004fc800078ec0ff */
[----:B------:R-:W-:-:S05]  /*3410*/  F2FP.F16.E4M3.UNPACK_B R12, R12 ;  /* 0x0000000cff0c723e */ /* 0x000fca00020006ff */
[----:B------:R-:W-:-:S05]  /*3420*/  HADD2.F32 R12, -RZ, R12.H0_H0 ;  /* 0x2000000cff0c7230 */ /* 0x000fca0000004100 */
[----:B------:R-:W-:Y:S01]  /*3430*/  FMUL R21, R12, R89 ;  /* 0x000000590c157220 */ /* 0x000fe20000400000 */
[----:B------:R-:W-:-:S03]  /*3440*/  PRMT R12, RZ, 0x7610, R12 ;  /* 0x00007610ff0c7816 */ /* 0x000fc6000000000c */
[----:B------:R-:W-:-:S05]  /*3450*/  FFMA R21, R156, R88, R21 ;  /* 0x000000589c157223 */ /* 0x000fca0000000015 */
[----:B------:R-:W-:Y:S02]  /*3460*/  F2FP.SATFINITE.E4M3.F32.PACK_AB_MERGE_C R27, RZ, R21, RZ ;  /* 0x00000015ff1b723e */ /* 0x000fe400048070ff */
[----:B------:R-:W0:Y:S03]  /*3470*/  @!P3 LDC.64 R20, c[0x0][0x5c0] ;  /* 0x00017000ff14bb82 */ /* 0x000e260000000a00 */
[----:B------:R1:W-:Y:S04]  /*3480*/  @!P2 STG.E.U8 desc[UR16][R22.64+0x1], R27 ;  /* 0x0000011b1600a986 */ /* 0x0003e8000c101110 */
[----:B------:R-:W2:Y:S01]  /*3490*/  @!P3 LDG.E.U8 R12, desc[UR16][R18.64] ;  /* 0x00000010120cb981 */ /* 0x000ea2000c1e1100 */
[----:B------:R-:W-:-:S13]  /*34a0*/  ISETP.LT.OR P2, PT, R63, 0x2, !P0 ;  /* 0x000000023f00780c */ /* 0x000fda0004741670 */
[----:B-1----:R-:W1:Y:S01]  /*34b0*/  @!P2 LDC.64 R26, c[0x0][0x5c0] ;  /* 0x00017000ff1aab82 */ /* 0x002e620000000a00 */
[----:B0-----:R-:W-:-:S04]  /*34c0*/  @!P3 IADD3 R20, P4, P5, R8, R20, R95 ;  /* 0x000000140814b210 */ /* 0x001fc80007d9e05f */
[----:B------:R-:W-:Y:S02]  /*34d0*/  @!P3 IADD3.X R21, R65, R21, R92, P4, P5 ;  /* 0x000000154115b210 */ /* 0x000fe400027ea45c */
[----:B--2---:R-:W-:-:S04]  /*34e0*/  LOP3.LUT R12, R12, 0xff, RZ, 0xc0, !PT ;  /* 0x000000ff0c0c7812 */ /* 0x004fc800078ec0ff */
[----:B------:R-:W-:-:S05]  /*34f0*/  F2FP.F16.E4M3.UNPACK_B R12, R12 ;  /* 0x0000000cff0c723e */ /* 0x000fca00020006ff */
[----:B------:R-:W-:-:S05]  /*3500*/  HADD2.F32 R12, -RZ, R12.H0_H0 ;  /* 0x2000000cff0c7230 */ /* 0x000fca0000004100 */
[----:B------:R-:W-:-:S04]  /*3510*/  FMUL R12, R12, R89 ;  /* 0x000000590c0c7220 */ /* 0x000fc80000400000 */
[----:B------:R-:W-:-:S05]  /*3520*/  FFMA R12, R159, R88, R12 ;  /* 0x000000589f0c7223 */ /* 0x000fca000000000c */
[----:B------:R-:W-:Y:S02]  /*3530*/  F2FP.SATFINITE.E4M3.F32.PACK_AB_MERGE_C R25, RZ, R12, RZ ;  /* 0x0000000cff19723e */ /* 0x000fe400048070ff */
[----:B------:R-:W-:-:S03]  /*3540*/  PRMT R12, RZ, 0x7610, R12 ;  /* 0x00007610ff0c7816 */ /* 0x000fc6000000000c */
[----:B------:R0:W-:Y:S04]  /*3550*/  @!P3 STG.E.U8 desc[UR16][R20.64], R25 ;  /* 0x000000191400b986 */ /* 0x0001e8000c101110 */
[----:B------:R-:W2:Y:S01]  /*3560*/  @!P2 LDG.E.U8 R12, desc[UR16][R18.64+0x1] ;  /* 0x00000110120ca981 */ /* 0x000ea2000c1e1100 */
[----:B------:R-:W-:Y:S02]  /*3570*/  ISETP.LT.OR P3, PT, R63, 0x9, !P1 ;  /* 0x000000093f00780c */ /* 0x000fe40004f61670 */
[----:B-1----:R-:W-:-:S11]  /*3580*/  @!P2 IADD3 R22, P4, P5, R8, R26, R95 ;  /* 0x0000001a0816a210 */ /* 0x002fd60007d9e05f */
[----:B0-----:R-:W0:Y:S01]  /*3590*/  @!P3 LDC.64 R20, c[0x0][0x5c0] ;  /* 0x00017000ff14bb82 */ /* 0x001e220000000a00 */
[----:B--2---:R-:W-:-:S04]  /*35a0*/  LOP3.LUT R12, R12, 0xff, RZ, 0xc0, !PT ;  /* 0x000000ff0c0c7812 */ /* 0x004fc800078ec0ff */
[----:B------:R-:W-:-:S05]  /*35b0*/  F2FP.F16.E4M3.UNPACK_B R12, R12 ;  /* 0x0000000cff0c723e */ /* 0x000fca00020006ff */
[----:B------:R-:W-:-:S05]  /*35c0*/  HADD2.F32 R12, -RZ, R12.H0_H0 ;  /* 0x2000000cff0c7230 */ /* 0x000fca0000004100 */
[----:B------:R-:W-:Y:S01]  /*35d0*/  FMUL R23, R12, R89 ;  /* 0x000000590c177220 */ /* 0x000fe20000400000 */
[----:B------:R-:W-:-:S03]  /*35e0*/  PRMT R12, RZ, 0x7610, R12 ;  /* 0x00007610ff0c7816 */ /* 0x000fc6000000000c */
[----:B------:R-:W-:Y:S01]  /*35f0*/  FFMA R158, R158, R88, R23 ;  /* 0x000000589e9e7223 */ /* 0x000fe20000000017 */
[----:B------:R-:W-:-:S04]  /*3600*/  @!P2 IADD3.X R23, R65, R27, R92, P4, P5 ;  /* 0x0000001b4117a210 */ /* 0x000fc800027ea45c */
[----:B------:R-:W-:-:S05]  /*3610*/  F2FP.SATFINITE.E4M3.F32.PACK_AB_MERGE_C R25, RZ, R158, RZ ;  /* 0x0000009eff19723e */ /* 0x000fca00048070ff */
[----:B------:R1:W-:Y:S04]  /*3620*/  @!P2 STG.E.U8 desc[UR16][R22.64+0x1], R25 ;  /* 0x000001191600a986 */ /* 0x0003e8000c101110 */
[----:B------:R-:W2:Y:S01]  /*3630*/  @!P3 LDG.E.U8 R12, desc[UR16][R16.64+0x8] ;  /* 0x00000810100cb981 */ /* 0x000ea2000c1e1100 */
[----:B------:R-:W-:Y:S02]  /*3640*/  ISETP.LT.OR P2, PT, R63, 0xa, !P1 ;  /* 0x0000000a3f00780c */ /* 0x000fe40004f41670 */
[----:B0-----:R-:W-:-:S05]  /*3650*/  @!P3 IADD3 R20, P4, R8, R20, RZ ;  /* 0x000000140814b210 */ /* 0x001fca0007f9e0ff */
[----:B------:R-:W-:-:S06]  /*3660*/  @!P3 IMAD.X R21, R65, 0x1, R21, P4 ;  /* 0x000000014115b824 */ /* 0x000fcc00020e0615 */
[----:B------:R-:W0:Y:S01]  /*3670*/  @!P2 LDC.64 R26, c[0x0][0x5c0] ;  /* 0x00017000ff1aab82 */ /* 0x000e220000000a00 */
[----:B--2---:R-:W-:-:S04]  /*3680*/  LOP3.LUT R12, R12, 0xff, RZ, 0xc0, !PT ;  /* 0x000000ff0c0c7812 */ /* 0x004fc800078ec0ff */
[----:B------:R-:W-:-:S05]  /*3690*/  F2FP.F16.E4M3.UNPACK_B R12, R12 ;  /* 0x0000000cff0c723e */ /* 0x000fca00020006ff */
[----:B------:R-:W-:-:S05]  /*36a0*/  HADD2.F32 R12, -RZ, R12.H0_H0 ;  /* 0x2000000cff0c7230 */ /* 0x000fca0000004100 */
[----:B------:R-:W-:-:S04]  /*36b0*/  FMUL R12, R12, R89 ;  /* 0x000000590c0c7220 */ /* 0x000fc80000400000 */
[----:B------:R-:W-:-:S05]  /*36c0*/  FFMA R12, R157, R88, R12 ;  /* 0x000000589d0c7223 */ /* 0x000fca000000000c */
[----:B-1----:R-:W-:Y:S02]  /*36d0*/  F2FP.SATFINITE.E4M3.F32.PACK_AB_MERGE_C R25, RZ, R12, RZ ;  /* 0x0000000cff19723e */ /* 0x002fe400048070ff */
[----:B------:R-:W-:-:S03]  /*36e0*/  PRMT R12, RZ, 0x7610, R12 ;  /* 0x00007610ff0c7816 */ /* 0x000fc6000000000c */
[----:B------:R1:W-:Y:S04]  /*36f0*/  @!P3 STG.E.U8 desc[UR16][R20.64+0x8], R25 ;  /* 0x000008191400b986 */ /* 0x0003e8000c101110 */
[----:B------:R-:W2:Y:S01]  /*3700*/  @!P2 LDG.E.U8 R12, desc[UR16][R16.64+0x9] ;  /* 0x00000910100ca981 */ /* 0x000ea2000c1e1100 */
[----:B------:R-:W-:Y:S02]  /*3710*/  ISETP.LT.OR P3, PT, R63, 0x9, !P0 ;  /* 0x000000093f00780c */ /* 0x000fe40004761670 */
[----:B0-----:R-:W-:-:S11]  /*3720*/  @!P2 IADD3 R22, P4, R8, R26, RZ ;  /* 0x0000001a0816a210 */ /* 0x001fd60007f9e0ff */
[----:B-1----:R-:W0:Y:S01]  /*3730*/  @!P3 LDC.64 R20, c[0x0][0x5c0] ;  /* 0x00017000ff14bb82 */ /* 0x002e220000000a00 */
[----:B--2---:R-:W-:-:S04]  /*3740*/  LOP3.LUT R12, R12, 0xff, RZ, 0xc0, !PT ;  /* 0x000000ff0c0c7812 */ /* 0x004fc800078ec0ff */
[----:B------:R-:W-:-:S05]  /*3750*/  F2FP.F16.E4M3.UNPACK_B R12, R12 ;  /* 0x0000000cff0c723e */ /* 0x000fca00020006ff */
[----:B------:R-:W-:-:S05]  /*3760*/  HADD2.F32 R12, -RZ, R12.H0_H0 ;  /* 0x2000000cff0c7230 */ /* 0x000fca0000004100 */
[----:B------:R-:W-:Y:S01]  /*3770*/  FMUL R23, R12, R89 ;  /* 0x000000590c177220 */ /* 0x000fe20000400000 */
[----:B------:R-:W-:-:S03]  /*3780*/  PRMT R12, RZ, 0x7610, R12 ;  /* 0x00007610ff0c7816 */ /* 0x000fc6000000000c */
[----:B------:R-:W-:Y:S01]  /*3790*/  FFMA R152, R152, R88, R23 ;  /* 0x0000005898987223 */ /* 0x000fe20000000017 */
[----:B------:R-:W-:-:S04]  /*37a0*/  @!P2 IMAD.X R23, R65, 0x1, R27, P4 ;  /* 0x000000014117a824 */ /* 0x000fc800020e061b */
[----:B------:R-:W-:-:S05]  /*37b0*/  F2FP.SATFINITE.E4M3.F32.PACK_AB_MERGE_C R25, RZ, R152, RZ ;  /* 0x00000098ff19723e */ /* 0x000fca00048070ff */
[----:B------:R1:W-:Y:S04]  /*37c0*/  @!P2 STG.E.U8 desc[UR16][R22.64+0x9], R25 ;  /* 0x000009191600a986 */ /* 0x0003e8000c101110 */
[----:B------:R-:W2:Y:S01]  /*37d0*/  @!P3 LDG.E.U8 R12, desc[UR16][R18.64+0x8] ;  /* 0x00000810120cb981 */ /* 0x000ea2000c1e1100 */
[----:B------:R-:W-:Y:S02]  /*37e0*/  ISETP.LT.OR P2, PT, R63, 0xa, !P0 ;  /* 0x0000000a3f00780c */ /* 0x000fe40004741670 */
[----:B0-----:R-:W-:-:S04]  /*37f0*/  @!P3 IADD3 R20, P4, P5, R8, R20, R95 ;  /* 0x000000140814b210 */ /* 0x001fc80007d9e05f */
[----:B------:R-:W-:-:S07]  /*3800*/  @!P3 IADD3.X R21, R65, R21, R92, P4, P5 ;  /* 0x000000154115b210 */ /* 0x000fce00027ea45c */
        /* <DEDUP_REMOVED lines=11> */
[----:B0-----:R-:W-:-:S11]  /*38c0*/  @!P2 IADD3 R22, P4, P5, R8, R26, R95 ;  /* 0x0000001a0816a210 */ /* 0x001fd60007d9e05f */
[----:B-1----:R-:W0:Y:S01]  /*38d0*/  @!P3 LDC.64 R20, c[0x0][0x5c0] ;  /* 0x00017000ff14bb82 */ /* 0x002e220000000a00 */
        /* <DEDUP_REMOVED lines=74> */
[----:B------:R2:W3:Y:S01]  /*3d80*/  @!P1 LDG.E.U8 R12, desc[UR16][R16.64+0x19] ;  /* 0x00001910100c9981 */ /* 0x0004e2000c1e1100 */
[----:B------:R-:W-:Y:S02]  /*3d90*/  ISETP.LT.OR P2, PT, R63, 0x19, !P0 ;  /* 0x000000193f00780c */ /* 0x000fe40004741670 */
[----:B0-----:R-:W-:-:S11]  /*3da0*/  @!P1 IADD3 R22, P3, R8, R26, RZ ;  /* 0x0000001a08169210 */ /* 0x001fd60007f7e0ff */
[----:B--2---:R-:W0:Y:S01]  /*3db0*/  @!P2 LDC.64 R16, c[0x0][0x5c0] ;  /* 0x00017000ff10ab82 */ /* 0x004e220000000a00 */
[----:B---3--:R-:W-:-:S04]  /*3dc0*/  LOP3.LUT R12, R12, 0xff, RZ, 0xc0, !PT ;  /* 0x000000ff0c0c7812 */ /* 0x008fc800078ec0ff */
[----:B------:R-:W-:-:S05]  /*3dd0*/  F2FP.F16.E4M3.UNPACK_B R12, R12 ;  /* 0x0000000cff0c723e */ /* 0x000fca00020006ff */
[----:B------:R-:W-:-:S05]  /*3de0*/  HADD2.F32 R12, -RZ, R12.H0_H0 ;  /* 0x2000000cff0c7230 */ /* 0x000fca0000004100 */
[----:B------:R-:W-:Y:S01]  /*3df0*/  FMUL R23, R12, R89 ;  /* 0x000000590c177220 */ /* 0x000fe20000400000 */
[----:B------:R-:W-:-:S03]  /*3e00*/  PRMT R12, RZ, 0x7610, R12 ;  /* 0x00007610ff0c7816 */ /* 0x000fc6000000000c */
[----:B------:R-:W-:Y:S01]  /*3e10*/  FFMA R142, R142, R88, R23 ;  /* 0x000000588e8e7223 */ /* 0x000fe20000000017 */
[----:B------:R-:W-:-:S04]  /*3e20*/  @!P1 IMAD.X R23, R65, 0x1, R27, P3 ;  /* 0x0000000141179824 */ /* 0x000fc800018e061b */
[----:B-1----:R-:W-:-:S05]  /*3e30*/  F2FP.SATFINITE.E4M3.F32.PACK_AB_MERGE_C R21, RZ, R142, RZ ;  /* 0x0000008eff15723e */ /* 0x002fca00048070ff */
        /* <DEDUP_REMOVED lines=14> */
[----:B------:R3:W4:Y:S01]  /*3f20*/  @!P1 LDG.E.U8 R12, desc[UR16][R18.64+0x19] ;  /* 0x00001910120c9981 */ /* 0x000722000c1e1100 */
[----:B-1----:R-:W-:Y:S02]  /*3f30*/  IADD3 R23, P0, R15, 0x80, RZ ;  /* 0x000000800f177810 */ /* 0x002fe40007f1e0ff */
[----:B0-----:R-:W-:-:S03]  /*3f40*/  @!P1 IADD3 R20, P4, P5, R8, R26, R95 ;  /* 0x0000001a08149210 */ /* 0x001fc60007d9e05f */
[----:B------:R-:W-:Y:S01]  /*3f50*/  IMAD.X R14, RZ, RZ, R13, P0 ;  /* 0x000000ffff0e7224 */ /* 0x000fe200000e060d */
[----:B------:R-:W-:Y:S01]  /*3f60*/  ISETP.GE.AND P0, PT, R64, 0x81, PT ;  /* 0x000000814000780c */ /* 0x000fe20003f06270 */
[----:B--2---:R-:W-:-:S03]  /*3f70*/  IMAD.WIDE.U32 R16, R23, UR6, R10 ;  /* 0x0000000617107c25 */ /* 0x004fc6000f8e000a */
[----:B------:R-:W-:Y:S01]  /*3f80*/  ISETP.LT.OR P3, PT, R63, 0x1, !P0 ;  /* 0x000000013f00780c */ /* 0x000fe20004761670 */
[----:B------:R-:W-:Y:S01]  /*3f90*/  IMAD R14, R14, UR6, RZ ;  /* 0x000000060e0e7c24 */ /* 0x000fe2000f8e02ff */
[----:B------:R-:W-:-:S03]  /*3fa0*/  IADD3 R16, P2, R16, UR10, RZ ;  /* 0x0000000a10107c10 */ /* 0x000fc6000ff5e0ff */
[----:B------:R-:W-:-:S05]  /*3fb0*/  IMAD R23, R23, UR7, R14 ;  /* 0x0000000717177c24 */ /* 0x000fca000f8e020e */
[----:B------:R-:W-:-:S03]  /*3fc0*/  IADD3.X R17, R17, UR11, R23, P2, !PT ;  /* 0x0000000b11117c10 */ /* 0x000fc600097fe417 */
[----:B---3--:R-:W0:Y:S01]  /*3fd0*/  @!P3 LDC.64 R18, c[0x0][0x5c0] ;  /* 0x00017000ff12bb82 */ /* 0x008e220000000a00 */
[----:B----4-:R-:W-:-:S04]  /*3fe0*/  LOP3.LUT R12, R12, 0xff, RZ, 0xc0, !PT ;  /* 0x000000ff0c0c7812 */ /* 0x010fc800078ec0ff */
        /* <DEDUP_REMOVED lines=22> */
[----:B------:R-:W-:Y:S02]  /*4150*/  IADD3 R23, P1, R15, 0x88, RZ ;  /* 0x000000880f177810 */ /* 0x000fe40007f3e0ff */
[----:B0-----:R-:W-:-:S03]  /*4160*/  @!P2 IADD3 R22, P4, P5, R8, R26, R93 ;  /* 0x0000001a0816a210 */ /* 0x001fc60007d9e05d */
[----:B------:R-:W-:Y:S01]  /*4170*/  IMAD.X R14, RZ, RZ, R13, P1 ;  /* 0x000000ffff0e7224 */ /* 0x000fe200008e060d */
[----:B------:R-:W-:Y:S01]  /*4180*/  ISETP.GE.AND P1, PT, R64, 0x89, PT ;  /* 0x000000894000780c */ /* 0x000fe20003f26270 */
[----:B-1----:R-:W-:-:S03]  /*4190*/  IMAD.WIDE.U32 R18, R23, UR6, R10 ;  /* 0x0000000617127c25 */ /* 0x002fc6000f8e000a */
[----:B------:R-:W-:Y:S01]  /*41a0*/  ISETP.LT.OR P3, PT, R63, 0x1, !P1 ;  /* 0x000000013f00780c */ /* 0x000fe20004f61670 */
[----:B------:R-:W-:-:S04]  /*41b0*/  IMAD R14, R14, UR6, RZ ;  /* 0x000000060e0e7c24 */ /* 0x000fc8000f8e02ff */
[----:B------:R-:W-:Y:S01]  /*41c0*/  IMAD R25, R23, UR7, R14 ;  /* 0x0000000717197c24 */ /* 0x000fe2000f8e020e */
[----:B------:R-:W-:Y:S02]  /*41d0*/  @!P2 IADD3.X R23, R65, R27, R90, P4, P5 ;  /* 0x0000001b4117a210 */ /* 0x000fe400027ea45a */
[----:B------:R-:W-:-:S04]  /*41e0*/  IADD3 R18, P4, R18, UR10, RZ ;  /* 0x0000000a12127c10 */ /* 0x000fc8000ff9e0ff */
[----:B------:R-:W-:Y:S02]  /*41f0*/  IADD3.X R19, R19, UR11, R25, P4, !PT ;  /* 0x0000000b13137c10 */ /* 0x000fe4000a7fe419 */
[----:B------:R-:W0:Y:S01]  /*4200*/  @!P3 LDC.64 R24, c[0x0][0x5c0] ;  /* 0x00017000ff18bb82 */ /* 0x000e220000000a00 */
[----:B--2---:R-:W-:-:S04]  /*4210*/  LOP3.LUT R12, R12, 0xff, RZ, 0xc0, !PT ;  /* 0x000000ff0c0c7812 */ /* 0x004fc800078ec0ff */
[----:B------:R-:W-:-:S05]  /*4220*/  F2FP.F16.E4M3.UNPACK_B R12, R12 ;  /* 0x0000000cff0c723e */ /* 0x000fca00020006ff */
[----:B------:R-:W-:-:S05]  /*4230*/  HADD2.F32 R12, -RZ, R12.H0_H0 ;  /* 0x2000000cff0c7230 */ /* 0x000fca0000004100 */
[----:B------:R-:W-:Y:S01]  /*4240*/  FMUL R21, R12, R89 ;  /* 0x000000590c157220 */ /* 0x000fe20000400000 */
[----:B------:R-:W-:-:S03]  /*4250*/  PRMT R12, RZ, 0x7610, R12 ;  /* 0x00007610ff0c7816 */ /* 0x000fc6000000000c */
[----:B------:R-:W-:-:S05]  /*4260*/  FFMA R21, R146, R88, R21 ;  /* 0x0000005892157223 */ /* 0x000fca0000000015 */
[----:B------:R-:W-:-:S05]  /*4270*/  F2FP.SATFINITE.E4M3.F32.PACK_AB_MERGE_C R27, RZ, R21, RZ ;  /* 0x00000015ff1b723e */ /* 0x000fca00048070ff */
[----:B------:R1:W-:Y:S04]  /*4280*/  @!P2 STG.E.U8 desc[UR16][R22.64+0x1], R27 ;  /* 0x0000011b1600a986 */ /* 0x0003e8000c101110 */
[----:B------:R-:W2:Y:S01]  /*4290*/  @!P3 LDG.E.U8 R12, desc[UR16][R18.64] ;  /* 0x00000010120cb981 */ /* 0x000ea2000c1e1100 */
[----:B------:R-:W-:Y:S02]  /*42a0*/  @!P3 IADD3 R21, P4, P5, R95, R8, R93 ;  /* 0x000000085f15b210 */ /* 0x000fe40007d9e05d */
[----:B------:R-:W-:Y:S02]  /*42b0*/  ISETP.LT.OR P2, PT, R63, 0x2, !P1 ;  /* 0x000000023f00780c */ /* 0x000fe40004f41670 */
[----:B------:R-:W-:Y:S02]  /*42c0*/  @!P3 IADD3.X R14, R92, R65, R90, P4, P5 ;  /* 0x000000415c0eb210 */ /* 0x000fe400027ea45a */
[----:B0-----:R-:W-:-:S05]  /*42d0*/  @!P3 IADD3 R20, P4, R21, R24, RZ ;  /* 0x000000181514b210 */ /* 0x001fca0007f9e0ff */
[----:B------:R-:W-:-:S04]  /*42e0*/  @!P3 IMAD.X R21, R14, 0x1, R25, P4 ;  /* 0x000000010e15b824 */ /* 0x000fc800020e0619 */
        /* <DEDUP_REMOVED lines=9> */
[----:B------:R-:W3:Y:S01]  /*4380*/  @!P2 LDG.E.U8 R12, desc[UR16][R18.64+0x1] ;  /* 0x00000110120ca981 */ /* 0x000ee2000c1e1100 */
[----:B-1----:R-:W-:Y:S02]  /*4390*/  @!P2 IADD3 R27, P4, P5, R95, R8, R93 ;  /* 0x000000085f1ba210 */ /* 0x002fe40007d9e05d */
[----:B------:R-:W-:-:S13]  /*43a0*/  ISETP.LT.OR P3, PT, R63, 0x9, !P0 ;  /* 0x000000093f00780c */ /* 0x000fda0004761670 */
[----:B--2---:R-:W1:Y:S01]  /*43b0*/  @!P3 LDC.64 R20, c[0x0][0x5c0] ;  /* 0x00017000ff14bb82 */ /* 0x004e620000000a00 */
[----:B---3--:R-:W-:-:S04]  /*43c0*/  LOP3.LUT R12, R12, 0xff, RZ, 0xc0, !PT ;  /* 0x000000ff0c0c7812 */ /* 0x008fc800078ec0ff */
[----:B------:R-:W-:-:S05]  /*43d0*/  F2FP.F16.E4M3.UNPACK_B R12, R12 ;  /* 0x0000000cff0c723e */ /* 0x000fca00020006ff */
[----:B------:R-:W-:-:S05]  /*43e0*/  HADD2.F32 R12, -RZ, R12.H0_H0 ;  /* 0x2000000cff0c7230 */ /* 0x000fca0000004100 */
[----:B------:R-:W-:Y:S01]  /*43f0*/  FMUL R23, R12, R89 ;  /* 0x000000590c177220 */ /* 0x000fe20000400000 */
[----:B------:R-:W-:Y:S02]  /*4400*/  @!P2 IADD3.X R12, R92, R65, R90, P4, P5 ;  /* 0x000000415c0ca210 */ /* 0x000fe400027ea45a */
[----:B0-----:R-:W-:Y:S01]  /*4410*/  @!P2 IADD3 R22, P4, R27, R28, RZ ;  /* 0x0000001c1b16a210 */ /* 0x001fe20007f9e0ff */
[----:B------:R-:W-:-:S04]  /*4420*/  FFMA R140, R140, R88, R23 ;  /* 0x000000588c8c7223 */ /* 0x000fc80000000017 */
[----:B------:R-:W-:Y:S01]  /*4430*/  @!P2 IMAD.X R23, R12, 0x1, R29, P4 ;  /* 0x000000010c17a824 */ /* 0x000fe200020e061d */
[----:B------:R-:W-:Y:S02]  /*4440*/  F2FP.SATFINITE.E4M3.F32.PACK_AB_MERGE_C R25, RZ, R140, RZ ;  /* 0x0000008cff19723e */ /* 0x000fe400048070ff */
[----:B------:R-:W-:-:S03]  /*4450*/  PRMT R12, RZ, 0x7610, R12 ;  /* 0x00007610ff0c7816 */ /* 0x000fc6000000000c */
[----:B------:R0:W-:Y:S04]  /*4460*/  @!P2 STG.E.U8 desc[UR16][R22.64+0x1], R25 ;  /* 0x000001191600a986 */ /* 0x0001e8000c101110 */
[----:B------:R-:W2:Y:S01]  /*4470*/  @!P3 LDG.E.U8 R12, desc[UR16][R16.64+0x8] ;  /* 0x00000810100cb981 */ /* 0x000ea2000c1e1100 */
[----:B------:R-:W-:Y:S02]  /*4480*/  ISETP.LT.OR P2, PT, R63, 0xa, !P0 ;  /* 0x0000000a3f00780c */ /* 0x000fe40004741670 */
[----:B-1----:R-:W-:-:S04]  /*4490*/  @!P3 IADD3 R20, P4, P5, R8, R20, R93 ;  /* 0x000000140814b210 */ /* 0x002fc80007d9e05d */
[----:B------:R-:W-:-:S07]  /*44a0*/  @!P3 IADD3.X R21, R65, R21, R90, P4, P5 ;  /* 0x000000154115b210 */ /* 0x000fce00027ea45a */
[----:B------:R-:W1:Y:S01]  /*44b0*/  @!P2 LDC.64 R26, c[0x0][0x5c0] ;  /* 0x00017000ff1aab82 */ /* 0x000e620000000a00 */
[----:B--2---:R-:W-:-:S04]  /*44c0*/  LOP3.LUT R12, R12, 0xff, RZ, 0xc0, !PT ;  /* 0x000000ff0c0c7812 */ /* 0x004fc800078ec0ff */
[----:B------:R-:W-:-:S05]  /*44d0*/  F2FP.F16.E4M3.UNPACK_B R12, R12 ;  /* 0x0000000cff0c723e */ /* 0x000fca00020006ff */
[----:B------:R-:W-:-:S05]  /*44e0*/  HADD2.F32 R12, -RZ, R12.H0_H0 ;  /* 0x2000000cff0c7230 */ /* 0x000fca0000004100 */
[----:B------:R-:W-:-:S04]  /*44f0*/  FMUL R12, R12, R89 ;  /* 0x000000590c0c7220 */ /* 0x000fc80000400000 */
[----:B------:R-:W-:-:S05]  /*4500*/  FFMA R12, R141, R88, R12 ;  /* 0x000000588d0c7223 */ /* 0x000fca000000000c */
[----:B0-----:R-:W-:Y:S02]  /*4510*/  F2FP.SATFINITE.E4M3.F32.PACK_AB_MERGE_C R25, RZ, R12, RZ ;  /* 0x0000000cff19723e */ /* 0x001fe400048070ff */
[----:B------:R-:W-:-:S03]  /*4520*/  PRMT R12, RZ, 0x7610, R12 ;  /* 0x00007610ff0c7816 */ /* 0x000fc6000000000c */
[----:B------:R0:W-:Y:S04]  /*4530*/  @!P3 STG.E.U8 desc[UR16][R20.64+0x8], R25 ;  /* 0x000008191400b986 */ /* 0x0001e8000c101110 */
[----:B------:R-:W2:Y:S01]  /*4540*/  @!P2 LDG.E.U8 R12, desc[UR16][R16.64+0x9] ;  /* 0x00000910100ca981 */ /* 0x000ea2000c1e1100 */
[----:B------:R-:W-:Y:S02]  /*4550*/  ISETP.LT.OR P3, PT, R63, 0x9, !P1 ;  /* 0x000000093f00780c */ /* 0x000fe40004f61670 */
[----:B-1----:R-:W-:Y:S02]  /*4560*/  @!P2 IADD3 R22, P4, P5, R8, R26, R93 ;  /* 0x0000001a0816a210 */ /* 0x002fe40007d9e05d */
[----:B--2---:R-:W-:-:S04]  /*4570*/  LOP3.LUT R12, R12, 0xff, RZ, 0xc0, !PT ;  /* 0x000000ff0c0c7812 */ /* 0x004fc800078ec0ff */
[----:B------:R-:W-:-:S05]  /*4580*/  F2FP.F16.E4M3.UNPACK_B R12, R12 ;  /* 0x0000000cff0c723e */ /* 0x000fca00020006ff */
[----:B------:R-:W-:-:S05]  /*4590*/  HADD2.F32 R12, -RZ, R12.H0_H0 ;  /* 0x2000000cff0c7230 */ /* 0x000fca0000004100 */
[----:B------:R-:W-:Y:S01]  /*45a0*/  FMUL R23, R12, R89 ;  /* 0x000000590c177220 */ /* 0x000fe20000400000 */
[----:B------:R-:W-:-:S03]  /*45b0*/  PRMT R12, RZ, 0x7610, R12 ;  /* 0x00007610ff0c7816 */ /* 0x000fc6000000000c */
[----:B------:R-:W-:Y:S01]  /*45c0*/  FFMA R136, R136, R88, R23 ;  /* 0x0000005888887223 */ /* 0x000fe20000000017 */
[----:B------:R-:W-:Y:S02]  /*45d0*/  @!P2 IADD3.X R23, R65, R27, R90, P4, P5 ;  /* 0x0000001b4117a210 */ /* 0x000fe400027ea45a */
[----:B------:R-:W1:Y:S02]  /*45e0*/  @!P3 LDC.64 R26, c[0x0][0x5c0] ;  /* 0x00017000ff1abb82 */ /* 0x000e640000000a00 */
[----:B0-----:R-:W-:-:S05]  /*45f0*/  F2FP.SATFINITE.E4M3.F32.PACK_AB_MERGE_C R25, RZ, R136, RZ ;  /* 0x00000088ff19723e */ /* 0x001fca00048070ff */
[----:B------:R0:W-:Y:S04]  /*4600*/  @!P2 STG.E.U8 desc[UR16][R22.64+0x9], R25 ;  /* 0x000009191600a986 */ /* 0x0001e8000c101110 */
[----:B------:R-:W2:Y:S01]  /*4610*/  @!P3 LDG.E.U8 R12, desc[UR16][R18.64+0x8] ;  /* 0x00000810120cb981 */ /* 0x000ea2000c1e1100 */
[----:B------:R-:W-:Y:S02]  /*4620*/  @!P3 IADD3 R21, P4, P5, R95, R8, R93 ;  /* 0x000000085f15b210 */ /* 0x000fe40007d9e05d */
[----:B------:R-:W-:Y:S02]  /*4630*/  ISETP.LT.OR P2, PT, R63, 0xa, !P1 ;  /* 0x0000000a3f00780c */ /* 0x000fe40004f41670 */
[----:B------:R-:W-:Y:S02]  /*4640*/  @!P3 IADD3.X R14, R92, R65, R90, P4, P5 ;  /* 0x000000415c0eb210 */ /* 0x000fe400027ea45a */
[----:B-1----:R-:W-:-:S09]  /*4650*/  @!P3 IADD3 R20, P4, R21, R26, RZ ;  /* 0x0000001a1514b210 */ /* 0x002fd20007f9e0ff */
[----:B------:R-:W1:Y:S01]  /*4660*/  @!P2 LDC.64 R28, c[0x0][0x5c0] ;  /* 0x00017000ff1cab82 */ /* 0x000e620000000a00 */
[----:B------:R-:W-:Y:S01]  /*4670*/  @!P3 IMAD.X R21, R14, 0x1, R27, P4 ;  /* 0x000000010e15b824 */ /* 0x000fe200020e061b */
        /* <DEDUP_REMOVED lines=9> */
[----:B------:R-:W-:Y:S02]  /*4710*/  @!P2 IADD3 R27, P4, P5, R95, R8, R93 ;  /* 0x000000085f1ba210 */ /* 0x000fe40007d9e05d */
[----:B------:R-:W-:-:S13]  /*4720*/  ISETP.LT.OR P3, PT, R63, 0x11, !P0 ;  /* 0x000000113f00780c */ /* 0x000fda0004761670 */
[----:B0-----:R-:W0:Y:S01]  /*4730*/  @!P3 LDC.64 R20, c[0x0][0x5c0] ;  /* 0x00017000ff14bb82 */ /* 0x001e220000000a00 */
[----:B--2---:R-:W-:-:S04]  /*4740*/  LOP3.LUT R12, R12, 0xff, RZ, 0xc0, !PT ;  /* 0x000000ff0c0c7812 */ /* 0x004fc800078ec0ff */
[----:B------:R-:W-:-:S05]  /*4750*/  F2FP.F16.E4M3.UNPACK_B R12, R12 ;  /* 0x0000000cff0c723e */ /* 0x000fca00020006ff */
[----:B------:R-:W-:-:S05]  /*4760*/  HADD2.F32 R12, -RZ, R12.H0_H0 ;  /* 0x2000000cff0c7230 */ /* 0x000fca0000004100 */
[----:B------:R-:W-:Y:S01]  /*4770*/  FMUL R23, R12, R89 ;  /* 0x000000590c177220 */ /* 0x000fe20000400000 */
[----:B------:R-:W-:Y:S02]  /*4780*/  @!P2 IADD3.X R12, R92, R65, R90, P4, P5 ;  /* 0x000000415c0ca210 */ /* 0x000fe400027ea45a */
[----:B-1----:R-:W-:Y:S01]  /*4790*/  @!P2 IADD3 R22, P4, R27, R28, RZ ;  /* 0x0000001c1b16a210 */ /* 0x002fe20007f9e0ff */
[----:B------:R-:W-:-:S04]  /*47a0*/  FFMA R134, R134, R88, R23 ;  /* 0x0000005886867223 */ /* 0x000fc80000000017 */
[----:B------:R-:W-:Y:S01]  /*47b0*/  @!P2 IMAD.X R23, R12, 0x1, R29, P4 ;  /* 0x000000010c17a824 */ /* 0x000fe200020e061d */
[----:B------:R-:W-:Y:S02]  /*47c0*/  F2FP.SATFINITE.E4M3.F32.PACK_AB_MERGE_C R25, RZ, R134, RZ ;  /* 0x00000086ff19723e */ /* 0x000fe400048070ff */
[----:B------:R-:W-:-:S03]  /*47d0*/  PRMT R12, RZ, 0x7610, R12 ;  /* 0x00007610ff0c7816 */ /* 0x000fc6000000000c */
        /* <DEDUP_REMOVED lines=16> */
[----:B0-----:R-:W-:Y:S02]  /*48e0*/  @!P2 IADD3 R22, P4, P5, R8, R26, R93 ;  /* 0x0000001a0816a210 */ /* 0x001fe40007d9e05d */
[----:B--2---:R-:W-:-:S04]  /*48f0*/  LOP3.LUT R12, R12, 0xff, RZ, 0xc0, !PT ;  /* 0x000000ff0c0c7812 */ /* 0x004fc800078ec0ff */
[----:B------:R-:W-:-:S05]  /*4900*/  F2FP.F16.E4M3.UNPACK_B R12, R12 ;  /* 0x0000000cff0c723e */ /* 0x000fca00020006ff */
[----:B------:R-:W-:-:S05]  /*4910*/  HADD2.F32 R12, -RZ, R12.H0_H0 ;  /* 0x2000000cff0c7230 */ /* 0x000fca0000004100 */
[----:B------:R-:W-:Y:S01]  /*4920*/  FMUL R23, R12, R89 ;  /* 0x000000590c177220 */ /* 0x000fe20000400000 */
[----:B------:R-:W-:-:S03]  /*4930*/  PRMT R12, RZ, 0x7610, R12 ;  /* 0x00007610ff0c7816 */ /* 0x000fc6000000000c */
[----:B------:R-:W-:Y:S01]  /*4940*/  FFMA R132, R132, R88, R23 ;  /* 0x0000005884847223 */ /* 0x000fe20000000017 */
[----:B------:R-:W-:Y:S02]  /*4950*/  @!P2 IADD3.X R23, R65, R27, R90, P4, P5 ;  /* 0x0000001b4117a210 */ /* 0x000fe400027ea45a */
[----:B------:R-:W0:Y:S02]  /*4960*/  @!P3 LDC.64 R26, c[0x0][0x5c0] ;  /* 0x00017000ff1abb82 */ /* 0x000e240000000a00 */
[----:B-1----:R-:W-:-:S05]  /*4970*/  F2FP.SATFINITE.E4M3.F32.PACK_AB_MERGE_C R25, RZ, R132, RZ ;  /* 0x00000084ff19723e */ /* 0x002fca00048070ff */
[----:B------:R1:W-:Y:S04]  /*4980*/  @!P2 STG.E.U8 desc[UR16][R22.64+0x11], R25 ;  /* 0x000011191600a986 */ /* 0x0003e8000c101110 */
[----:B------:R-:W2:Y:S01]  /*4990*/  @!P3 LDG.E.U8 R12, desc[UR16][R18.64+0x10] ;  /* 0x00001010120cb981 */ /* 0x000ea2000c1e1100 */
[----:B------:R-:W-:Y:S02]  /*49a0*/  @!P3 IADD3 R21, P4, P5, R95, R8, R93 ;  /* 0x000000085f15b210 */ /* 0x000fe40007d9e05d */
[----:B------:R-:W-:Y:S02]  /*49b0*/  ISETP.LT.OR P2, PT, R63, 0x12, !P1 ;  /* 0x000000123f00780c */ /* 0x000fe40004f41670 */
[----:B------:R-:W-:Y:S02]  /*49c0*/  @!P3 IADD3.X R14, R92, R65, R90, P4, P5 ;  /* 0x000000415c0eb210 */ /* 0x000fe400027ea45a */
[----:B0-----:R-:W-:-:S09]  /*49d0*/  @!P3 IADD3 R20, P4, R21, R26, RZ ;  /* 0x0000001a1514b210 */ /* 0x001fd20007f9e0ff */
[----:B------:R-:W0:Y:S01]  /*49e0*/  @!P2 LDC.64 R28, c[0x0][0x5c0] ;  /* 0x00017000ff1cab82 */ /* 0x000e220000000a00 */
[----:B------:R-:W-:Y:S01]  /*49f0*/  @!P3 IMAD.X R21, R14, 0x1, R27, P4 ;  /* 0x000000010e15b824 */ /* 0x000fe200020e061b */
        /* <DEDUP_REMOVED lines=9> */
[----:B------:R-:W-:Y:S02]  /*4a90*/  @!P2 IADD3 R27, P4, P5, R95, R8, R93 ;  /* 0x000000085f1ba210 */ /* 0x000fe40007d9e05d */
[----:B------:R-:W-:-:S13]  /*4aa0*/  ISETP.LT.OR P3, PT, R63, 0x19, !P0 ;  /* 0x000000193f00780c */ /* 0x000fda0004761670 */
[----:B-1----:R-:W1:Y:S01]  /*4ab0*/  @!P3 LDC.64 R20, c[0x0][0x5c0] ;  /* 0x00017000ff14bb82 */ /* 0x002e620000000a00 */
[----:B--2---:R-:W-:-:S04]  /*4ac0*/  LOP3.LUT R12, R12, 0xff, RZ, 0xc0, !PT ;  /* 0x000000ff0c0c7812 */ /* 0x004fc800078ec0ff */
        /* <DEDUP_REMOVED lines=37> */
[----:B------:R-:W-:Y:S02]  /*4d20*/  @!P2 IADD3 R17, P0, P3, R95, R8, R93 ;  /* 0x000000085f11a210 */ /* 0x000fe40007b1e05d */
[----:B------:R-:W-:Y:S02]  /*4d30*/  ISETP.LT.OR P1, PT, R63, 0x1a, !P1 ;  /* 0x0000001a3f00780c */ /* 0x000fe40004f21670 */
[----:B0-----:R-:W-:Y:S02]  /*4d40*/  @!P2 IADD3 R16, P4, R17, R24, RZ ;  /* 0x000000181110a210 */ /* 0x001fe40007f9e0ff */
[----:B------:R-:W-:-:S05]  /*4d50*/  @!P2 IADD3.X R14, R92, R65, R90, P0, P3 ;  /* 0x000000415c0ea210 */ /* 0x000fca00007e645a */
        /* <DEDUP_REMOVED lines=11> */
[----:B-1----:R-:W-:-:S05]  /*4e10*/  IADD3 R23, P0, R15, 0x100, RZ ;  /* 0x000001000f177810 */ /* 0x002fca0007f1e0ff */
[----:B--2---:R-:W-:Y:S01]  /*4e20*/  IMAD.WIDE.U32 R16, R23, UR6, R10 ;  /* 0x0000000617107c25 */ /* 0x004fe2000f8e000a */
[----:B---3--:R-:W-:-:S04]  /*4e30*/  LOP3.LUT R12, R12, 0xff, RZ, 0xc0, !PT ;  /* 0x000000ff0c0c7812 */ /* 0x008fc800078ec0ff */
[----:B------:R-:W-:-:S05]  /*4e40*/  F2FP.F16.E4M3.UNPACK_B R12, R12 ;  /* 0x0000000cff0c723e */ /* 0x000fca00020006ff */
[----:B------:R-:W-:-:S05]  /*4e50*/  HADD2.F32 R12, -RZ, R12.H0_H0 ;  /* 0x2000000cff0c7230 */ /* 0x000fca0000004100 */
[----:B------:R-:W-:Y:S01]  /*4e60*/  FMUL R21, R12, R89 ;  /* 0x000000590c157220 */ /* 0x000fe20000400000 */
[----:B------:R-:W-:Y:S01]  /*4e70*/  IMAD.X R12, RZ, RZ, R13, P0 ;  /* 0x000000ffff0c7224 */ /* 0x000fe200000e060d */
[----:B------:R-:W-:Y:S02]  /*4e80*/  ISETP.GE.AND P0, PT, R64, 0x101, PT ;  /* 0x000001014000780c */ /* 0x000fe40003f06270 */
[----:B------:R-:W-:Y:S01]  /*4e90*/  FFMA R126, R126, R88, R21 ;  /* 0x000000587e7e7223 */ /* 0x000fe20000000015 */
[----:B------:R-:W-:Y:S01]  /*4ea0*/  @!P1 IADD3 R21, P4, P5, R95, R8, R93 ;  /* 0x000000085f159210 */ /* 0x000fe20007d9e05d */
[----:B------:R-:W-:Y:S01]  /*4eb0*/  IMAD R12, R12, UR6, RZ ;  /* 0x000000060c0c7c24 */ /* 0x000fe2000f8e02ff */
[----:B------:R-:W-:Y:S02]  /*4ec0*/  ISETP.LT.OR P2, PT, R63, 0x1, !P0 ;  /* 0x000000013f00780c */ /* 0x000fe40004741670 */
[----:B0-----:R-:W-:Y:S01]  /*4ed0*/  @!P1 IADD3 R20, P3, R21, R26, RZ ;  /* 0x0000001a15149210 */ /* 0x001fe20007f7e0ff */
[----:B------:R-:W-:Y:S01]  /*4ee0*/  IMAD R23, R23, UR7, R12 ;  /* 0x0000000717177c24 */ /* 0x000fe2000f8e020c */
[----:B------:R-:W-:-:S02]  /*4ef0*/  @!P1 IADD3.X R14, R92, R65, R90, P4, P5 ;  /* 0x000000415c0e9210 */ /* 0x000fc400027ea45a */
[----:B------:R-:W-:Y:S02]  /*4f00*/  IADD3 R16, P4, R16, UR10, RZ ;  /* 0x0000000a10107c10 */ /* 0x000fe4000ff9e0ff */
[----:B------:R-:W-:Y:S01]  /*4f10*/  F2FP.SATFINITE.E4M3.F32.PACK_AB_MERGE_C R25, RZ, R126, RZ ;  /* 0x0000007eff19723e */ /* 0x000fe200048070ff */
[----:B------:R-:W-:Y:S01]  /*4f20*/  @!P1 IMAD.X R21, R14, 0x1, R27, P3 ;  /* 0x000000010e159824 */ /* 0x000fe200018e061b */
[----:B------:R-:W-:Y:S02]  /*4f30*/  PRMT R12, RZ, 0x7610, R12 ;  /* 0x00007610ff0c7816 */ /* 0x000fe4000000000c */
[----:B------:R-:W-:Y:S01]  /*4f40*/  IADD3.X R17, R17, UR11, R23, P4, !PT ;  /* 0x0000000b11117c10 */ /* 0x000fe2000a7fe417 */
[----:B------:R-:W0:Y:S01]  /*4f50*/  @!P2 LDC.64 R18, c[0x0][0x5c0] ;  /* 0x00017000ff12ab82 */ /* 0x000e220000000a00 */
[----:B------:R1:W-:Y:S04]  /*4f60*/  @!P1 STG.E.U8 desc[UR16][R20.64+0x19], R25 ;  /* 0x0000191914009986 */ /* 0x0003e8000c101110 */
[----:B------:R-:W2:Y:S01]  /*4f70*/  @!P2 LDG.E.U8 R12, desc[UR16][R16.64] ;  /* 0x00000010100ca981 */ /* 0x000ea2000c1e1100 */
[----:B------:R-:W-:-:S13]  /*4f80*/  ISETP.LT.OR P3, PT, R63, 0x2, !P0 ;  /* 0x000000023f00780c */ /* 0x000fda0004761670 */
[----:B------:R-:W3:Y:S01]  /*4f90*/  @!P3 LDC.64 R26, c[0x0][0x5c0] ;  /* 0x00017000ff1abb82 */ /* 0x000ee20000000a00 */
[----:B0-----:R-:W-:-:S04]  /*4fa0*/  @!P2 IADD3 R18, P1, P4, R8, R18, R97 ;  /* 0x000000120812a210 */ /* 0x001fc80007c3e061 */
[----:B------:R-:W-:Y:S02]  /*4fb0*/  @!P2 IADD3.X R19, R65, R19, R91, P1, P4 ;  /* 0x000000134113a210 */ /* 0x000fe40000fe845b */
        /* <DEDUP_REMOVED lines=10> */
[----:B---3--:R-:W-:-:S03]  /*5060*/  @!P3 IADD3 R22, P4, P5, R8, R26, R97 ;  /* 0x0000001a0816b210 */ /* 0x008fc60007d9e061 */
[----:B------:R-:W-:Y:S01]  /*5070*/  IMAD.X R14, RZ, RZ, R13, P1 ;  /* 0x000000ffff0e7224 */ /* 0x000fe200008e060d */
[----:B------:R-:W-:Y:S01]  /*5080*/  ISETP.GE.AND P1, PT, R64, 0x109, PT ;  /* 0x000001094000780c */ /* 0x000fe20003f26270 */
[----:B0-----:R-:W-:-:S03]  /*5090*/  IMAD.WIDE.U32 R18, R23, UR6, R10 ;  /* 0x0000000617127c25 */ /* 0x001fc6000f8e000a */
        /* <DEDUP_REMOVED lines=218> */
[----:B------:R-:W-:Y:S02]  /*5e40*/  IADD3.X R17, R17, UR11, R23, P4, !PT ;  /* 0x0000000b11117c10 */ /* 0x000fe4000a7fe417 */
[----:B------:R0:W-:Y:S01]  /*5e50*/  @!P1 STG.E.U8 desc[UR16][R20.64+0x19], R25 ;  /* 0x0000191914009986 */ /* 0x0001e2000c101110 */
[----:B------:R-:W1:Y:S03]  /*5e60*/  @!P2 LDC.64 R22, c[0x0][0x5c0] ;  /* 0x00017000ff16ab82 */ /* 0x000e660000000a00 */
[----:B------:R-:W2:Y:S01]  /*5e70*/  @!P2 LDG.E.U8 R12, desc[UR16][R16.64] ;  /* 0x00000010100ca981 */ /* 0x000ea2000c1e1100 */
[----:B------:R-:W-:Y:S01]  /*5e80*/  @!P2 IMAD.MOV.U32 R18, RZ, RZ, R8 ;  /* 0x000000ffff12a224 */ /* 0x000fe200078e0008 */
[----:B------:R-:W-:Y:S01]  /*5e90*/  ISETP.LT.OR P3, PT, R63, 0x2, !P0 ;  /* 0x000000023f00780c */ /* 0x000fe20004761670 */
[----:B------:R-:W-:-:S02]  /*5ea0*/  @!P2 IMAD.MOV.U32 R19, RZ, RZ, R65 ;  /* 0x000000ffff13a224 */ /* 0x000fc400078e0041 */
[----:B------:R-:W-:Y:S02]  /*5eb0*/  @!P2 IMAD R14, R7, 0x180, RZ ;  /* 0x00000180070ea824 */ /* 0x000fe400078e02ff */
[----:B------:R-:W-:-:S08]  /*5ec0*/  @!P2 IMAD.WIDE.U32 R18, R6, 0x180, R18 ;  /* 0x000001800612a825 */ /* 0x000fd000078e0012 */
[----:B0-----:R-:W0:Y:S01]  /*5ed0*/  @!P3 LDC.64 R24, c[0x0][0x5c0] ;  /* 0x00017000ff18bb82 */ /* 0x001e220000000a00 */
[----:B-1----:R-:W-:-:S04]  /*5ee0*/  @!P2 IADD3 R18, P1, R18, R22, RZ ;  /* 0x000000161212a210 */ /* 0x002fc80007f3e0ff */
[----:B------:R-:W-:Y:S02]  /*5ef0*/  @!P2 IADD3.X R19, R23, R19, R14, P1, !PT ;  /* 0x000000131713a210 */ /* 0x000fe40000ffe40e */
        /* <DEDUP_REMOVED lines=9> */
[----:B------:R-:W-:-:S05]  /*5f90*/  IADD3 R21, P1, R15, 0x188, RZ ;  /* 0x000001880f157810 */ /* 0x000fca0007f3e0ff */
[----:B------:R-:W-:Y:S01]  /*5fa0*/  IMAD.X R14, RZ, RZ, R13, P1 ;  /* 0x000000ffff0e7224 */ /* 0x000fe200008e060d */
[----:B------:R-:W-:Y:S01]  /*5fb0*/  ISETP.GE.AND P1, PT, R64, 0x189, PT ;  /* 0x000001894000780c */ /* 0x000fe20003f26270 */
[----:B------:R-:W-:Y:S02]  /*5fc0*/  @!P3 IMAD.MOV.U32 R64, RZ, RZ, R8 ;  /* 0x000000ffff40b224 */ /* 0x000fe400078e0008 */
[----:B------:R-:W-:Y:S01]  /*5fd0*/  IMAD R14, R14, UR6, RZ ;  /* 0x000000060e0e7c24 */ /* 0x000fe2000f8e02ff */
[----:B------:R-:W-:Y:S01]  /*5fe0*/  ISETP.LT.OR P2, PT, R63, 0x1, !P1 ;  /* 0x000000013f00780c */ /* 0x000fe20004f41670 */
[----:B------:R-:W-:-:S04]  /*5ff0*/  IMAD.WIDE.U32 R10, R21, UR6, R10 ;  /* 0x00000006150a7c25 */ /* 0x000fc8000f8e000a */
[----:B-1----:R-:W-:Y:S01]  /*6000*/  @!P3 IMAD R18, R7, 0x180, RZ ;  /* 0x000001800712b824 */ /* 0x002fe200078e02ff */
[----:B------:R-:W-:Y:S01]  /*6010*/  IADD3 R10, P4, R10, UR10, RZ ;  /* 0x0000000a0a0a7c10 */ /* 0x000fe2000ff9e0ff */
[--C-:B------:R-:W-:Y:S01]  /*6020*/  IMAD R21, R21, UR7, R14.reuse ;  /* 0x0000000715157c24 */ /* 0x100fe2000f8e020e */
[----:B------:R-:W-:-:S04]  /*6030*/  PRMT R14, RZ, 0x7610, R14 ;  /* 0x00007610ff0e7816 */ /* 0x000fc8000000000e */
[----:B------:R-:W-:Y:S01]  /*6040*/  IADD3.X R11, R11, UR11, R21, P4, !PT ;  /* 0x0000000b0b0b7c10 */ /* 0x000fe2000a7fe415 */
[----:B------:R-:W1:Y:S01]  /*6050*/  @!P2 LDC.64 R22, c[0x0][0x5c0] ;  /* 0x00017000ff16ab82 */ /* 0x000e620000000a00 */
[----:B--2---:R-:W-:-:S04]  /*6060*/  LOP3.LUT R12, R12, 0xff, RZ, 0xc0, !PT ;  /* 0x000000ff0c0c7812 */ /* 0x004fc800078ec0ff */
[----:B------:R-:W-:-:S05]  /*6070*/  F2FP.F16.E4M3.UNPACK_B R12, R12 ;  /* 0x0000000cff0c723e */ /* 0x000fca00020006ff */
[----:B------:R-:W-:-:S05]  /*6080*/  HADD2.F32 R12, -RZ, R12.H0_H0 ;  /* 0x2000000cff0c7230 */ /* 0x000fca0000004100 */
[----:B------:R-:W-:Y:S01]  /*6090*/  FMUL R15, R12, R89 ;  /* 0x000000590c0f7220 */ /* 0x000fe20000400000 */
[----:B------:R-:W-:-:S04]  /*60a0*/  @!P3 IMAD.WIDE.U32 R12, R6, 0x180, R64 ;  /* 0x00000180060cb825 */ /* 0x000fc800078e0040 */
[----:B------:R-:W-:Y:S01]  /*60b0*/  FFMA R15, R110, R88, R15 ;  /* 0x000000586e0f7223 */ /* 0x000fe2000000000f */
[----:B0-----:R-:W-:-:S04]  /*60c0*/  @!P3 IADD3 R12, P5, R12, R24, RZ ;  /* 0x000000180c0cb210 */ /* 0x001fc80007fbe0ff */
[----:B------:R-:W-:Y:S02]  /*60d0*/  F2FP.SATFINITE.E4M3.F32.PACK_AB_MERGE_C R19, RZ, R15, RZ ;  /* 0x0000000fff13723e */ /* 0x000fe400048070ff */
[----:B------:R-:W-:-:S05]  /*60e0*/  @!P3 IADD3.X R13, R25, R13, R18, P5, !PT ;  /* 0x0000000d190db210 */ /* 0x000fca0002ffe412 */
[----:B------:R1:W-:Y:S04]  /*60f0*/  @!P3 STG.E.U8 desc[UR16][R12.64+0x1], R19 ;  /* 0x000001130c00b986 */ /* 0x0003e8000c101110 */
[----:B------:R-:W2:Y:S01]  /*6100*/  @!P2 LDG.E.U8 R14, desc[UR16][R10.64] ;  /* 0x000000100a0ea981 */ /* 0x000ea2000c1e1100 */
[----:B------:R-:W-:Y:S01]  /*6110*/  @!P2 IMAD.MOV.U32 R64, RZ, RZ, R8 ;  /* 0x000000ffff40a224 */ /* 0x000fe200078e0008 */
[----:B------:R-:W-:Y:S01]  /*6120*/  ISETP.LT.OR P3, PT, R63, 0x2, !P1 ;  /* 0x000000023f00780c */ /* 0x000fe20004f61670 */
[----:B------:R-:W-:-:S12]  /*6130*/  @!P2 IMAD R21, R7, 0x180, RZ ;  /* 0x000001800715a824 */ /* 0x000fd800078e02ff */
[----:B------:R-:W0:Y:S01]  /*6140*/  @!P3 LDC.64 R24, c[0x0][0x5c0] ;  /* 0x00017000ff18bb82 */ /* 0x000e220000000a00 */
[----:B--2---:R-:W-:-:S04]  /*6150*/  LOP3.LUT R14, R14, 0xff, RZ, 0xc0, !PT ;  /* 0x000000ff0e0e7812 */ /* 0x004fc800078ec0ff */
[----:B------:R-:W-:-:S05]  /*6160*/  F2FP.F16.E4M3.UNPACK_B R14, R14 ;  /* 0x0000000eff0e723e */ /* 0x000fca00020006ff */
[----:B------:R-:W-:Y:S02]  /*6170*/  HADD2.F32 R18, -RZ, R14.H0_H0 ;  /* 0x2000000eff127230 */ /* 0x000fe40000004100 */
[----:B------:R-:W-:-:S04]  /*6180*/  @!P2 IMAD.WIDE.U32 R14, R6, 0x180, R64 ;  /* 0x00000180060ea825 */ /* 0x000fc800078e0040 */
[----:B------:R-:W-:Y:S01]  /*6190*/  FMUL R18, R18, R89 ;  /* 0x0000005912127220 */ /* 0x000fe20000400000 */
[----:B------:R-:W-:Y:S01]  /*61a0*/  @!P2 IMAD.IADD R21, R15, 0x1, R21 ;  /* 0x000000010f15a824 */ /* 0x000fe200078e0215 */
[----:B-1----:R-:W-:Y:S02]  /*61b0*/  @!P2 IADD3 R12, P4, P5, R14, R22, R95 ;  /* 0x000000160e0ca210 */ /* 0x002fe40007d9e05f */
[----:B------:R-:W-:Y:S01]  /*61c0*/  FFMA R18, R113, R88, R18 ;  /* 0x0000005871127223 */ /* 0x000fe20000000012 */
[----:B------:R-:W-:Y:S02]  /*61d0*/  PRMT R14, RZ, 0x7610, R14 ;  /* 0x00007610ff0e7816 */ /* 0x000fe4000000000e */
[----:B------:R-:W-:Y:S02]  /*61e0*/  @!P2 IADD3.X R13, R21, R23, R92, P4, P5 ;  /* 0x00000017150da210 */ /* 0x000fe400027ea45c */
[----:B------:R-:W-:-:S05]  /*61f0*/  F2FP.SATFINITE.E4M3.F32.PACK_AB_MERGE_C R21, RZ, R18, RZ ;  /* 0x00000012ff15723e */ /* 0x000fca00048070ff */
[----:B------:R1:W-:Y:S04]  /*6200*/  @!P2 STG.E.U8 desc[UR16][R12.64], R21 ;  /* 0x000000150c00a986 */ /* 0x0003e8000c101110 */
[----:B------:R-:W2:Y:S01]  /*6210*/  @!P3 LDG.E.U8 R14, desc[UR16][R10.64+0x1] ;  /* 0x000001100a0eb981 */ /* 0x000ea2000c1e1100 */
[----:B------:R-:W-:Y:S01]  /*6220*/  @!P3 IMAD.MOV.U32 R64, RZ, RZ, R8 ;  /* 0x000000ffff40b224 */ /* 0x000fe200078e0008 */
[----:B------:R-:W-:Y:S01]  /*6230*/  ISETP.LT.OR P2, PT, R63, 0x9, !P0 ;  /* 0x000000093f00780c */ /* 0x000fe20004741670 */
[----:B------:R-:W-:Y:S01]  /*6240*/  @!P3 IMAD R23, R7, 0x180, RZ ;  /* 0x000001800717b824 */ /* 0x000fe200078e02ff */
[----:B-1----:R-:W-:-:S11]  /*6250*/  PRMT R12, RZ, 0x7610, R12 ;  /* 0x00007610ff0c7816 */ /* 0x002fd6000000000c */
[----:B------:R-:W1:Y:S01]  /*6260*/  @!P2 LDC.64 R20, c[0x0][0x5c0] ;  /* 0x00017000ff14ab82 */ /* 0x000e620000000a00 */
[----:B--2---:R-:W-:-:S04]  /*6270*/  LOP3.LUT R14, R14, 0xff, RZ, 0xc0, !PT ;  /* 0x000000ff0e0e7812 */ /* 0x004fc800078ec0ff */
[----:B------:R-:W-:-:S05]  /*6280*/  F2FP.F16.E4M3.UNPACK_B R14, R14 ;  /* 0x0000000eff0e723e */ /* 0x000fca00020006ff */
[----:B------:R-:W-:Y:S02]  /*6290*/  HADD2.F32 R18, -RZ, R14.H0_H0 ;  /* 0x2000000eff127230 */ /* 0x000fe40000004100 */
[----:B------:R-:W-:-:S04]  /*62a0*/  @!P3 IMAD.WIDE.U32 R14, R6, 0x180, R64 ;  /* 0x00000180060eb825 */ /* 0x000fc800078e0040 */
[----:B------:R-:W-:Y:S01]  /*62b0*/  FMUL R19, R18, R89 ;  /* 0x0000005912137220 */ /* 0x000fe20000400000 */
[----:B------:R-:W-:Y:S01]  /*62c0*/  @!P3 IMAD.IADD R23, R15, 0x1, R23 ;  /* 0x000000010f17b824 */ /* 0x000fe200078e0217 */
[----:B0-----:R-:W-:Y:S02]  /*62d0*/  @!P3 IADD3 R14, P4, P5, R14, R24, R95 ;  /* 0x000000180e0eb210 */ /* 0x001fe40007d9e05f */
[----:B------:R-:W-:Y:S02]  /*62e0*/  FFMA R19, R106, R88, R19 ;  /* 0x000000586a137223 */ /* 0x000fe40000000013 */
[----:B------:R-:W-:-:S03]  /*62f0*/  @!P3 IADD3.X R15, R23, R25, R92, P4, P5 ;  /* 0x00000019170fb210 */ /* 0x000fc600027ea45c */
[----:B------:R-:W-:-:S05]  /*6300*/  F2FP.SATFINITE.E4M3.F32.PACK_AB_MERGE_C R19, RZ, R19, RZ ;  /* 0x00000013ff13723e */ /* 0x000fca00048070ff */
[----:B------:R0:W-:Y:S04]  /*6310*/  @!P3 STG.E.U8 desc[UR16][R14.64+0x1], R19 ;  /* 0x000001130e00b986 */ /* 0x0001e8000c101110 */
[----:B------:R-:W2:Y:S01]  /*6320*/  @!P2 LDG.E.U8 R12, desc[UR16][R16.64+0x8] ;  /* 0x00000810100ca981 */ /* 0x000ea2000c1e1100 */
[----:B------:R-:W-:Y:S01]  /*6330*/  @!P2 IMAD.MOV.U32 R64, RZ, RZ, R8 ;  /* 0x000000ffff40a224 */ /* 0x000fe200078e0008 */
[----:B------:R-:W-:Y:S01]  /*6340*/  ISETP.LT.OR P3, PT, R63, 0xa, !P0 ;  /* 0x0000000a3f00780c */ /* 0x000fe20004761670 */
[----:B0-----:R-:W-:-:S12]  /*6350*/  @!P2 IMAD R14, R7, 0x180, RZ ;  /* 0x00000180070ea824 */ /* 0x001fd800078e02ff */
[----:B------:R-:W0:Y:S01]  /*6360*/  @!P3 LDC.64 R22, c[0x0][0x5c0] ;  /* 0x00017000ff16bb82 */ /* 0x000e220000000a00 */
[----:B--2---:R-:W-:-:S04]  /*6370*/  LOP3.LUT R12, R12, 0xff, RZ, 0xc0, !PT ;  /* 0x000000ff0c0c7812 */ /* 0x004fc800078ec0ff */
[----:B------:R-:W-:-:S05]  /*6380*/  F2FP.F16.E4M3.UNPACK_B R12, R12 ;  /* 0x0000000cff0c723e */ /* 0x000fca00020006ff */
[----:B------:R-:W-:-:S05]  /*6390*/  HADD2.F32 R12, -RZ, R12.H0_H0 ;  /* 0x2000000cff0c7230 */ /* 0x000fca0000004100 */
[----:B------:R-:W-:Y:S01]  /*63a0*/  FMUL R18, R12, R89 ;  /* 0x000000590c127220 */ /* 0x000fe20000400000 */
[----:B------:R-:W-:-:S04]  /*63b0*/  @!P2 IMAD.WIDE.U32 R12, R6, 0x180, R64 ;  /* 0x00000180060ca825 */ /* 0x000fc800078e0040 */
[----:B------:R-:W-:Y:S01]  /*63c0*/  FFMA R18, R109, R88, R18 ;  /* 0x000000586d127223 */ /* 0x000fe20000000012 */
[----:B-1----:R-:W-:-:S04]  /*63d0*/  @!P2 IADD3 R12, P4, R12, R20, RZ ;  /* 0x000000140c0ca210 */ /* 0x002fc80007f9e0ff */
[--C-:B------:R-:W-:Y:S02]  /*63e0*/  @!P2 IADD3.X R13, R21, R13, R14.reuse, P4, !PT ;  /* 0x0000000d150da210 */ /* 0x100fe400027fe40e */
[----:B------:R-:W-:Y:S02]  /*63f0*/  F2FP.SATFINITE.E4M3.F32.PACK_AB_MERGE_C R21, RZ, R18, RZ ;  /* 0x00000012ff15723e */ /* 0x000fe400048070ff */
[----:B------:R-:W-:-:S03]  /*6400*/  PRMT R14, RZ, 0x7610, R14 ;  /* 0x00007610ff0e7816 */ /* 0x000fc6000000000e */
[----:B------:R1:W-:Y:S04]  /*6410*/  @!P2 STG.E.U8 desc[UR16][R12.64+0x8], R21 ;  /* 0x000008150c00a986 */ /* 0x0003e8000c101110 */
[----:B------:R-:W2:Y:S01]  /*6420*/  @!P3 LDG.E.U8 R14, desc[UR16][R16.64+0x9] ;  /* 0x00000910100eb981 */ /* 0x000ea2000c1e1100 */
[----:B------:R-:W-:Y:S01]  /*6430*/  @!P3 IMAD.MOV.U32 R64, RZ, RZ, R8 ;  /* 0x000000ffff40b224 */ /* 0x000fe200078e0008 */
[----:B------:R-:W-:Y:S01]  /*6440*/  ISETP.LT.OR P2, PT, R63, 0x9, !P1 ;  /* 0x000000093f00780c */ /* 0x000fe20004f41670 */
[----:B-1----:R-:W-:Y:S01]  /*6450*/  @!P3 IMAD R13, R7, 0x180, RZ ;  /* 0x00000180070db824 */ /* 0x002fe200078e02ff */
[----:B--2---:R-:W-:-:S04]  /*6460*/  LOP3.LUT R14, R14, 0xff, RZ, 0xc0, !PT ;  /* 0x000000ff0e0e7812 */ /* 0x004fc800078ec0ff */
[----:B------:R-:W-:-:S05]  /*6470*/  F2FP.F16.E4M3.UNPACK_B R14, R14 ;  /* 0x0000000eff0e723e */ /* 0x000fca00020006ff */
[----:B------:R-:W-:-:S05]  /*6480*/  HADD2.F32 R14, -RZ, R14.H0_H0 ;  /* 0x2000000eff0e7230 */ /* 0x000fca0000004100 */
[----:B------:R-:W-:Y:S01]  /*6490*/  FMUL R19, R14, R89 ;  /* 0x000000590e137220 */ /* 0x000fe20000400000 */
[----:B------:R-:W-:-:S04]  /*64a0*/  @!P3 IMAD.WIDE.U32 R14, R6, 0x180, R64 ;  /* 0x00000180060eb825 */ /* 0x000fc800078e0040 */
[----:B------:R-:W-:Y:S01]  /*64b0*/  FFMA R19, R104, R88, R19 ;  /* 0x0000005868137223 */ /* 0x000fe20000000013 */
[----:B0-----:R-:W-:Y:S02]  /*64c0*/  @!P3 IADD3 R12, P4, R14, R22, RZ ;  /* 0x000000160e0cb210 */ /* 0x001fe40007f9e0ff */
[----:B------:R-:W-:Y:S02]  /*64d0*/  PRMT R14, RZ, 0x7610, R14 ;  /* 0x00007610ff0e7816 */ /* 0x000fe4000000000e */
[----:B------:R-:W-:Y:S02]  /*64e0*/  @!P3 IADD3.X R13, R23, R15, R13, P4, !PT ;  /* 0x0000000f170db210 */ /* 0x000fe400027fe40d */
[----:B------:R-:W-:Y:S01]  /*64f0*/  F2FP.SATFINITE.E4M3.F32.PACK_AB_MERGE_C R19, RZ, R19, RZ ;  /* 0x00000013ff13723e */ /* 0x000fe200048070ff */
[----:B------:R-:W0:Y:S04]  /*6500*/  @!P2 LDC.64 R22, c[0x0][0x5c0] ;  /* 0x00017000ff16ab82 */ /* 0x000e280000000a00 */
        /* <DEDUP_REMOVED lines=21> */
[----:B------:R-:W-:Y:S01]  /*6660*/  @!P3 IMAD R23, R7, 0x180, RZ ;  /* 0x000001800717b824 */ /* 0x000fe200078e02ff */
[----:B0-----:R-:W-:-:S11]  /*6670*/  PRMT R14, RZ, 0x7610, R14 ;  /* 0x00007610ff0e7816 */ /* 0x001fd6000000000e */
        /* <DEDUP_REMOVED lines=8> */
[----:B------:R-:W-:Y:S02]  /*6700*/  FFMA R19, R102, R88, R19 ;  /* 0x0000005866137223 */ /* 0x000fe40000000013 */
[----:B------:R-:W-:-:S03]  /*6710*/  @!P3 IADD3.X R13, R23, R25, R92, P4, P5 ;  /* 0x00000019170db210 */ /* 0x000fc600027ea45c */
[----:B------:R-:W-:-:S05]  /*6720*/  F2FP.SATFINITE.E4M3.F32.PACK_AB_MERGE_C R19, RZ, R19, RZ ;  /* 0x00000013ff13723e */ /* 0x000fca00048070ff */
[----:B------:R1:W-:Y:S04]  /*6730*/  @!P3 STG.E.U8 desc[UR16][R12.64+0x9], R19 ;  /* 0x000009130c00b986 */ /* 0x0003e8000c101110 */
[----:B------:R-:W2:Y:S01]  /*6740*/  @!P2 LDG.E.U8 R14, desc[UR16][R16.64+0x10] ;  /* 0x00001010100ea981 */ /* 0x000ea2000c1e1100 */
[----:B------:R-:W-:Y:S01]  /*6750*/  @!P2 IMAD.MOV.U32 R64, RZ, RZ, R8 ;  /* 0x000000ffff40a224 */ /* 0x000fe200078e0008 */
[----:B------:R-:W-:Y:S01]  /*6760*/  ISETP.LT.OR P3, PT, R63, 0x12, !P0 ;  /* 0x000000123f00780c */ /* 0x000fe20004761670 */
[----:B-1----:R-:W-:-:S12]  /*6770*/  @!P2 IMAD R13, R7, 0x180, RZ ;  /* 0x00000180070da824 */ /* 0x002fd800078e02ff */
[----:B------:R-:W1:Y:S01]  /*6780*/  @!P3 LDC.64 R22, c[0x0][0x5c0] ;  /* 0x00017000ff16bb82 */ /* 0x000e620000000a00 */
        /* <DEDUP_REMOVED lines=9> */
[----:B------:R-:W-:-:S05]  /*6820*/  F2FP.SATFINITE.E4M3.F32.PACK_AB_MERGE_C R21, RZ, R18, RZ ;  /* 0x00000012ff15723e */ /* 0x000fca00048070ff */
[----:B------:R0:W-:Y:S04]  /*6830*/  @!P2 STG.E.U8 desc[UR16][R12.64+0x10], R21 ;  /* 0x000010150c00a986 */ /* 0x0001e8000c101110 */
[----:B------:R-:W2:Y:S01]  /*6840*/  @!P3 LDG.E.U8 R14, desc[UR16][R16.64+0x11] ;  /* 0x00001110100eb981 */ /* 0x000ea2000c1e1100 */
[----:B------:R-:W-:Y:S01]  /*6850*/  @!P3 IMAD.MOV.U32 R64, RZ, RZ, R8 ;  /* 0x000000ffff40b224 */ /* 0x000fe200078e0008 */
[----:B------:R-:W-:Y:S01]  /*6860*/  ISETP.LT.OR P2, PT, R63, 0x11, !P1 ;  /* 0x000000113f00780c */ /* 0x000fe20004f41670 */
[----:B0-----:R-:W-:Y:S01]  /*6870*/  @!P3 IMAD R13, R7, 0x180, RZ ;  /* 0x00000180070db824 */ /* 0x001fe200078e02ff */
[----:B--2---:R-:W-:-:S04]  /*6880*/  LOP3.LUT R14, R14, 0xff, RZ, 0xc0, !PT ;  /* 0x000000ff0e0e7812 */ /* 0x004fc800078ec0ff */
[----:B------:R-:W-:-:S05]  /*6890*/  F2FP.F16.E4M3.UNPACK_B R14, R14 ;  /* 0x0000000eff0e723e */ /* 0x000fca00020006ff */
[----:B------:R-:W-:-:S05]  /*68a0*/  HADD2.F32 R14, -RZ, R14.H0_H0 ;  /* 0x2000000eff0e7230 */ /* 0x000fca0000004100 */
[----:B------:R-:W-:Y:S01]  /*68b0*/  FMUL R19, R14, R89 ;  /* 0x000000590e137220 */ /* 0x000fe20000400000 */
[----:B------:R-:W-:-:S04]  /*68c0*/  @!P3 IMAD.WIDE.U32 R14, R6, 0x180, R64 ;  /* 0x00000180060eb825 */ /* 0x000fc800078e0040 */
[----:B------:R-:W-:Y:S01]  /*68d0*/  FFMA R19, R100, R88, R19 ;  /* 0x0000005864137223 */ /* 0x000fe20000000013 */
[----:B-1----:R-:W-:Y:S02]  /*68e0*/  @!P3 IADD3 R12, P4, R14, R22, RZ ;  /* 0x000000160e0cb210 */ /* 0x002fe40007f9e0ff */
        /* <DEDUP_REMOVED lines=69> */
[----:B------:R-:W-:-:S05]  /*6d40*/  F2FP.SATFINITE.E4M3.F32.PACK_AB_MERGE_C R19, RZ, R19, RZ ;  /* 0x00000013ff13723e */ /* 0x000fca00048070ff */
[----:B------:R1:W-:Y:S04]  /*6d50*/  @!P0 STG.E.U8 desc[UR16][R12.64+0x19], R19 ;  /* 0x000019130c008986 */ /* 0x0003e8000c101110 */
[----:B------:R-:W2:Y:S01]  /*6d60*/  @!P2 LDG.E.U8 R14, desc[UR16][R10.64+0x18] ;  /* 0x000018100a0ea981 */ /* 0x000ea2000c1e1100 */
[----:B------:R-:W-:Y:S01]  /*6d70*/  @!P2 IMAD.MOV.U32 R64, RZ, RZ, R8 ;  /* 0x000000ffff40a224 */ /* 0x000fe200078e0008 */
[----:B------:R-:W-:Y:S01]  /*6d80*/  ISETP.LT.OR P1, PT, R63, 0x1a, !P1 ;  /* 0x0000001a3f00780c */ /* 0x000fe20004f21670 */
[----:B------:R-:W-:Y:S01]  /*6d90*/  @!P2 IMAD R17, R7, 0x180, RZ ;  /* 0x000001800711a824 */ /* 0x000fe200078e02ff */
[----:B------:R-:W-:Y:S01]  /*6da0*/  BSSY B1, `(.L_x_34) ;  /* 0x000000f000017945 */ /* 0x000fe20003800000 */
[----:B-1----:R-:W-:Y:S02]  /*6db0*/  PRMT R12, RZ, 0x7610, R12 ;  /* 0x00007610ff0c7816 */ /* 0x002fe4000000000c */
        /* <DEDUP_REMOVED lines=10> */
[----:B------:R0:W-:Y:S01]  /*6e60*/  @!P2 STG.E.U8 desc[UR16][R14.64+0x18], R13 ;  /* 0x0000180d0e00a986 */ /* 0x0001e2000c101110 */
[----:B------:R-:W-:Y:S05]  /*6e70*/  @P1 BRA `(.L_x_35) ;  /* 0x0000000000041947 */ /* 0x000fea0003800000 */
[----:B------:R1:W5:Y:S02]  /*6e80*/  LDG.E.U8 R12, desc[UR16][R10.64+0x19] ;  /* 0x000019100a0c7981 */ /* 0x000364000c1e1100 */
.L_x_35:
[----:B------:R-:W-:Y:S05]  /*6e90*/  BSYNC B1 ;  /* 0x0000000000017941 */ /* 0x000fea0003800000 */
.L_x_34:
[----:B------:R-:W-:Y:S05]  /*6ea0*/  @P1 BRA `(.L_x_36) ;  /* 0x0000002800f81947 */ /* 0x000fea0003800000 */
[----:B-----5:R-:W-:Y:S01]  /*6eb0*/  LOP3.LUT R12, R12, 0xff, RZ, 0xc0, !PT ;  /* 0x000000ff0c0c7812 */ /* 0x020fe200078ec0ff */
[----:B------:R-:W-:Y:S01]  /*6ec0*/  IMAD.MOV.U32 R64, RZ, RZ, R8 ;  /* 0x000000ffff407224 */ /* 0x000fe200078e0008 */
[----:B------:R-:W-:Y:S01]  /*6ed0*/  ULDC.64 UR6, c[0x0][0x5c0] ;  /* 0x0001700000067ab9 */ /* 0x000fe20000000a00 */
[----:B------:R-:W-:Y:S01]  /*6ee0*/  IMAD R9, R7, 0x180, RZ ;  /* 0x0000018007097824 */ /* 0x000fe200078e02ff */
[----:B------:R-:W-:Y:S01]  /*6ef0*/  F2FP.F16.E4M3.UNPACK_B R12, R12 ;  /* 0x0000000cff0c723e */ /* 0x000fe200020006ff */
[----:B------:R-:W-:-:S04]  /*6f00*/  IMAD.WIDE.U32 R64, R6, 0x180, R64 ;  /* 0x0000018006407825 */ /* 0x000fc800078e0040 */
[----:B------:R-:W-:Y:S01]  /*6f10*/  HADD2.F32 R12, -RZ, R12.H0_H0 ;  /* 0x2000000cff0c7230 */ /* 0x000fe20000004100 */
[----:B------:R-:W-:Y:S01]  /*6f20*/  IADD3 R64, P0, P1, R64, UR6, R95 ;  /* 0x0000000640407c10 */ /* 0x000fe2000f91e05f */
[----:B------:R-:W-:-:S03]  /*6f30*/  IMAD.IADD R9, R65, 0x1, R9 ;  /* 0x0000000141097824 */ /* 0x000fc600078e0209 */
[----:B------:R-:W-:Y:S02]  /*6f40*/  FMUL R7, R12, R89 ;  /* 0x000000590c077220 */ /* 0x000fe40000400000 */
[----:B------:R-:W-:Y:S02]  /*6f50*/  IADD3.X R65, R9, UR7, R92, P0, P1 ;  /* 0x0000000709417c10 */ /* 0x000fe400087e245c */
[----:B------:R-:W-:-:S05]  /*6f60*/  FFMA R7, R94, R88, R7 ;  /* 0x000000585e077223 */ /* 0x000fca0000000007 */
[----:B------:R-:W-:-:S05]  /*6f70*/  F2FP.SATFINITE.E4M3.F32.PACK_AB_MERGE_C R7, RZ, R7, RZ ;  /* 0x00000007ff07723e */ /* 0x000fca00048070ff */
[----:B------:R2:W-:Y:S01]  /*6f80*/  STG.E.U8 desc[UR16][R64.64+0x19], R7 ;  /* 0x0000190740007986 */ /* 0x0005e2000c101110 */
[----:B------:R-:W-:Y:S05]  /*6f90*/  BRA `(.L_x_36) ;  /* 0x0000002800bc7947 */ /* 0x000fea0003800000 */
.L_x_33:
[----:B------:R-:W-:Y:S01]  /*6fa0*/  ISETP.GE.AND P0, PT, R64, 0x9, PT ;  /* 0x000000094000780c */ /* 0x000fe20003f06270 */
[-C--:B--2---:R-:W-:Y:S01]  /*6fb0*/  FMUL R161, R161, R88.reuse ;  /* 0x00000058a1a17220 */ /* 0x084fe20000400000 */
[----:B------:R-:W-:Y:S01]  /*6fc0*/  LOP3.LUT R173, R173, 0xffffdfff, RZ, 0xc0, !PT ;  /* 0xffffdfffadad7812 */ /* 0x000fe200078ec0ff */
[-C--:B------:R-:W-:Y:S01]  /*6fd0*/  FMUL R156, R156, R88.reuse ;  /* 0x000000589c9c7220 */ /* 0x080fe20000400000 */
[----:B------:R-:W-:Y:S01]  /*6fe0*/  ISETP.LT.OR P5, PT, R63, 0x1, !P0 ;  /* 0x000000013f00780c */ /* 0x000fe200047a1670 */
[-C--:B------:R-:W-:Y:S01]  /*6ff0*/  FMUL R159, R159, R88.reuse ;  /* 0x000000589f9f7220 */ /* 0x080fe20000400000 */
[C---:B------:R-:W-:Y:S01]  /*7000*/  ISETP.LT.OR P4, PT, R63.reuse, 0x2, !P0 ;  /* 0x000000023f00780c */ /* 0x040fe20004781670 */
[-C--:B------:R-:W-:Y:S01]  /*7010*/  FMUL R158, R158, R88.reuse ;  /* 0x000000589e9e7220 */ /* 0x080fe20000400000 */
[----:B------:R-:W-:Y:S01]  /*7020*/  ISETP.LT.OR P3, PT, R63, 0x9, !P0 ;  /* 0x000000093f00780c */ /* 0x000fe20004761670 */
[-C--:B------:R-:W-:Y:S01]  /*7030*/  FMUL R157, R157, R88.reuse ;  /* 0x000000589d9d7220 */ /* 0x080fe20000400000 */
[----:B------:R-:W-:Y:S01]  /*7040*/  LOP3.LUT R138, R138, 0xfffffff7, RZ, 0xc0, !PT ;  /* 0xfffffff78a8a7812 */ /* 0x000fe200078ec0ff */
[-C--:B------:R-:W-:Y:S01]  /*7050*/  FMUL R152, R152, R88.reuse ;  /* 0x0000005898987220 */ /* 0x080fe20000400000 */
[----:B------:R-:W-:Y:S01]  /*7060*/  F2FP.SATFINITE.E4M3.F32.PACK_AB_MERGE_C R161, RZ, R161, RZ ;  /* 0x000000a1ffa1723e */ /* 0x000fe200048070ff */
[----:B------:R-:W-:Y:S01]  /*7070*/  FMUL R155, R155, R88 ;  /* 0x000000589b9b7220 */ /* 0x000fe20000400000 */
[----:B------:R-:W-:Y:S01]  /*7080*/  F2FP.SATFINITE.E4M3.F32.PACK_AB_MERGE_C R179, RZ, R156, RZ ;  /* 0x0000009cffb3723e */ /* 0x000fe200048070ff */
[-C--:B------:R-:W-:Y:S01]  /*7090*/  FMUL R154, R154, R88.reuse ;  /* 0x000000589a9a7220 */ /* 0x080fe20000400000 */
[----:B------:R-:W-:Y:S01]  /*70a0*/  F2FP.SATFINITE.E4M3.F32.PACK_AB_MERGE_C R159, RZ, R159, RZ ;  /* 0x0000009fff9f723e */ /* 0x000fe200048070ff */
[----:B------:R-:W0:Y:S01]  /*70b0*/  @!P5 LDC.64 R56, c[0x0][0x5c0] ;  /* 0x00017000ff38db82 */ /* 0x000e220000000a00 */
[----:B------:R-:W-:Y:S01]  /*70c0*/  @P5 LOP3.LUT R173, R173, 0x2000, RZ, 0xfc, !PT ;  /* 0x00002000adad5812 */ /* 0x000fe200078efcff */
[-C--:B------:R-:W-:Y:S01]  /*70d0*/  FMUL R153, R153, R88.reuse ;  /* 0x0000005899997220 */ /* 0x080fe20000400000 */
[----:B------:R-:W-:Y:S01]  /*70e0*/  F2FP.SATFINITE.E4M3.F32.PACK_AB_MERGE_C R157, RZ, R157, RZ ;  /* 0x0000009dff9d723e */ /* 0x000fe200048070ff */
[-C--:B------:R-:W-:Y:S01]  /*70f0*/  FMUL R148, R148, R88.reuse ;  /* 0x0000005894947220 */ /* 0x080fe20000400000 */
[----:B------:R-:W-:Y:S01]  /*7100*/  LOP3.LUT R173, R173, 0xffffefff, RZ, 0xc0, !PT ;  /* 0xffffefffadad7812 */ /* 0x000fe200078ec0ff */
[-C--:B------:R-:W-:Y:S01]  /*7110*/  FMUL R151, R151, R88.reuse ;  /* 0x0000005897977220 */ /* 0x080fe20000400000 */
[----:B------:R-:W-:Y:S01]  /*7120*/  F2FP.SATFINITE.E4M3.F32.PACK_AB_MERGE_C R155, RZ, R155, RZ ;  /* 0x0000009bff9b723e */ /* 0x000fe200048070ff */
[----:B------:R-:W1:Y:S01]  /*7130*/  @!P4 LDC.64 R54, c[0x0][0x5c0] ;  /* 0x00017000ff36cb82 */ /* 0x000e620000000a00 */
[----:B------:R-:W-:Y:S01]  /*7140*/  @P4 LOP3.LUT R173, R173, 0x1000, RZ, 0xfc, !PT ;  /* 0x00001000adad4812 */ /* 0x000fe200078efcff */
[-C--:B------:R-:W-:Y:S01]  /*7150*/  FMUL R150, R150, R88.reuse ;  /* 0x0000005896967220 */ /* 0x080fe20000400000 */
[----:B------:R-:W-:Y:S01]  /*7160*/  F2FP.SATFINITE.E4M3.F32.PACK_AB_MERGE_C R153, RZ, R153, RZ ;  /* 0x00000099ff99723e */ /* 0x000fe200048070ff */
[-C--:B------:R-:W-:Y:S01]  /*7170*/  FMUL R149, R149, R88.reuse ;  /* 0x0000005895957220 */ /* 0x080fe20000400000 */
[----:B------:R-:W-:Y:S01]  /*7180*/  LOP3.LUT R173, R173, 0xffff7fff, RZ, 0xc0, !PT ;  /* 0xffff7fffadad7812 */ /* 0x000fe200078ec0ff */
[-C--:B------:R-:W-:Y:S01]  /*7190*/  FMUL R142, R142, R88.reuse ;  /* 0x000000588e8e7220 */ /* 0x080fe20000400000 */
[----:B------:R-:W-:Y:S01]  /*71a0*/  F2FP.SATFINITE.E4M3.F32.PACK_AB_MERGE_C R151, RZ, R151, RZ ;  /* 0x00000097ff97723e */ /* 0x000fe200048070ff */
[----:B------:R-:W2:Y:S01]  /*71b0*/  @!P3 LDC.64 R50, c[0x0][0x5c0] ;  /* 0x00017000ff32bb82 */ /* 0x000ea20000000a00 */
[----:B------:R-:W-:Y:S01]  /*71c0*/  @P3 LOP3.LUT R173, R173, 0x8000, RZ, 0xfc, !PT ;  /* 0x00008000adad3812 */ /* 0x000fe200078efcff */
[-C--:B------:R-:W-:Y:S01]  /*71d0*/  FMUL R145, R145, R88.reuse ;  /* 0x0000005891917220 */ /* 0x080fe20000400000 */
[----:B------:R-:W-:Y:S01]  /*71e0*/  F2FP.SATFINITE.E4M3.F32.PACK_AB_MERGE_C R149, RZ, R149, RZ ;  /* 0x00000095ff95723e */ /* 0x000fe200048070ff */
[-C--:B------:R-:W-:Y:S01]  /*71f0*/  FMUL R144, R144, R88.reuse ;  /* 0x0000005890907220 */ /* 0x080fe20000400000 */
[----:B------:R-:W-:Y:S01]  /*7200*/  LOP3.LUT R173, R173, 0xffffbfff, RZ, 0xc0, !PT ;  /* 0xffffbfffadad7812 */ /* 0x000fe200078ec0ff */
[-C--:B------:R-:W-:Y:S01]  /*7210*/  FMUL R147, R147, R88.reuse ;  /* 0x0000005893937220 */ /* 0x080fe20000400000 */
[----:B------:R-:W-:Y:S01]  /*7220*/  F2FP.SATFINITE.E4M3.F32.PACK_AB_MERGE_C R145, RZ, R145, RZ ;  /* 0x00000091ff91723e */ /* 0x000fe200048070ff */
[----:B------:R-:W-:Y:S01]  /*7230*/  FMUL R146, R146, R88 ;  /* 0x0000005892927220 */ /* 0x000fe20000400000 */
[--C-:B0-----:R-:W-:Y:S01]  /*7240*/  @!P5 IADD3 R56, P1, P2, R8, R56, R95.reuse ;  /* 0x000000380838d210 */ /* 0x101fe20007a3e05f */
[-C--:B------:R-:W-:Y:S01]  /*7250*/  FMUL R143, R143, R88.reuse ;  /* 0x000000588f8f7220 */ /* 0x080fe20000400000 */
[----:B------:R-:W-:Y:S01]  /*7260*/  F2FP.SATFINITE.E4M3.F32.PACK_AB_MERGE_C R147, RZ, R147, RZ ;  /* 0x00000093ff93723e */ /* 0x000fe200048070ff */
[-C--:B------:R-:W-:Y:S01]  /*7270*/  FMUL R140, R140, R88.reuse ;  /* 0x000000588c8c7220 */ /* 0x080fe20000400000 */
[--C-:B------:R-:W-:Y:S01]  /*7280*/  @!P5 IADD3.X R57, R65, R57, R92.reuse, P1, P2 ;  /* 0x000000394139d210 */ /* 0x100fe20000fe445c */
[-C--:B------:R-:W-:Y:S01]  /*7290*/  FMUL R141, R141, R88.reuse ;  /* 0x000000588d8d7220 */ /* 0x080fe20000400000 */
[----:B------:R-:W-:Y:S01]  /*72a0*/  F2FP.SATFINITE.E4M3.F32.PACK_AB_MERGE_C R143, RZ, R143, RZ ;  /* 0x0000008fff8f723e */ /* 0x000fe200048070ff */
[----:B------:R-:W-:Y:S01]  /*72b0*/  FMUL R136, R136, R88 ;  /* 0x0000005888887220 */ /* 0x000fe20000400000 */
[--C-:B-1----:R-:W-:Y:S01]  /*72c0*/  @!P4 IADD3 R54, P1, P2, R8, R54, R95.reuse ;  /* 0x000000360836c210 */ /* 0x102fe20007a3e05f */
[-C--:B------:R-:W-:Y:S01]  /*72d0*/  FMUL R139, R139, R88.reuse ;  /* 0x000000588b8b7220 */ /* 0x080fe20000400000 */
[----:B------:R-:W-:Y:S01]  /*72e0*/  F2FP.SATFINITE.E4M3.F32.PACK_AB_MERGE_C R141, RZ, R141, RZ ;  /* 0x0000008dff8d723e */ /* 0x000fe200048070ff */
[-C--:B------:R-:W-:Y:S01]  /*72f0*/  FMUL R134, R134, R88.reuse ;  /* 0x0000005886867220 */ /* 0x080fe20000400000 */
[--C-:B------:R-:W-:Y:S01]  /*7300*/  @!P4 IADD3.X R55, R65, R55, R92.reuse, P1, P2 ;  /* 0x000000374137c210 */ /* 0x100fe20000fe445c */
[-C--:B------:R-:W-:Y:S01]  /*7310*/  FMUL R137, R137, R88.reuse ;  /* 0x0000005889897220 */ /* 0x080fe20000400000 */
[----:B------:R-:W-:Y:S01]  /*7320*/  F2FP.SATFINITE.E4M3.F32.PACK_AB_MERGE_C R139, RZ, R139, RZ ;  /* 0x0000008bff8b723e */ /* 0x000fe200048070ff */
[----:B------:R-:W-:Y:S01]  /*7330*/  FMUL R132, R132, R88 ;  /* 0x0000005884847220 */ /* 0x000fe20000400000 */
[--C-:B--2---:R-:W-:Y:S01]  /*7340*/  @!P3 IADD3 R50, P1, P2, R8, R50, R95.reuse ;  /* 0x000000320832b210 */ /* 0x104fe20007a3e05f */
[-C--:B------:R-:W-:Y:S01]  /*7350*/  FMUL R135, R135, R88.reuse ;  /* 0x0000005887877220 */ /* 0x080fe20000400000 */
[----:B------:R-:W-:Y:S01]  /*7360*/  F2FP.SATFINITE.E4M3.F32.PACK_AB_MERGE_C R137, RZ, R137, RZ ;  /* 0x00000089ff89723e */ /* 0x000fe200048070ff */
[-C--:B------:R-:W-:Y:S01]  /*7370*/  FMUL R130, R130, R88.reuse ;  /* 0x0000005882827220 */ /* 0x080fe20000400000 */
[----:B------:R-:W-:Y:S01]  /*7380*/  @!P3 IADD3.X R51, R65, R51, R92, P1, P2 ;  /* 0x000000334133b210 */ /* 0x000fe20000fe445c */
[-C--:B------:R-:W-:Y:S01]  /*7390*/  FMUL R133, R133, R88.reuse ;  /* 0x0000005885857220 */ /* 0x080fe20000400000 */
[----:B------:R-:W-:Y:S01]  /*73a0*/  ISETP.LT.OR P3, PT, R63, 0xa, !P0 ;  /* 0x0000000a3f00780c */ /* 0x000fe20004761670 */
[-C--:B------:R-:W-:Y:S01]  /*73b0*/  FMUL R128, R128, R88.reuse ;  /* 0x0000005880807220 */ /* 0x080fe20000400000 */
[----:B------:R-:W-:Y:S01]  /*73c0*/  F2FP.SATFINITE.E4M3.F32.PACK_AB_MERGE_C R135, RZ, R135, RZ ;  /* 0x00000087ff87723e */ /* 0x000fe200048070ff */
[-C--:B------:R-:W-:Y:S01]  /*73d0*/  FMUL R131, R131, R88.reuse ;  /* 0x0000005883837220 */ /* 0x080fe20000400000 */
[----:B------:R-:W-:Y:S01]  /*73e0*/  F2FP.SATFINITE.E4M3.F32.PACK_AB_MERGE_C R133, RZ, R133, RZ ;  /* 0x00000085ff85723e */ /* 0x000fe200048070ff */
[-C--:B------:R-:W-:Y:S01]  /*73f0*/  FMUL R126, R126, R88.reuse ;  /* 0x000000587e7e7220 */ /* 0x080fe20000400000 */
[-C--:B------:R-:W-:Y:S01]  /*7400*/  FMUL R129, R129, R88.reuse ;  /* 0x0000005881817220 */ /* 0x080fe20000400000 */
[-C--:B------:R-:W-:Y:S01]  /*7410*/  FMUL R124, R124, R88.reuse ;  /* 0x000000587c7c7220 */ /* 0x080fe20000400000 */
[----:B------:R-:W-:Y:S01]  /*7420*/  F2FP.SATFINITE.E4M3.F32.PACK_AB_MERGE_C R131, RZ, R131, RZ ;  /* 0x00000083ff83723e */ /* 0x000fe200048070ff */
[-C--:B------:R-:W-:Y:S01]  /*7430*/  FMUL R127, R127, R88.reuse ;  /* 0x000000587f7f7220 */ /* 0x080fe20000400000 */
[-C--:B------:R-:W-:Y:S01]  /*7440*/  FMUL R122, R122, R88.reuse ;  /* 0x000000587a7a7220 */ /* 0x080fe20000400000 */
[----:B------:R-:W-:Y:S01]  /*7450*/  F2FP.SATFINITE.E4M3.F32.PACK_AB_MERGE_C R129, RZ, R129, RZ ;  /* 0x00000081ff81723e */ /* 0x000fe200048070ff */
[-C--:B------:R-:W-:Y:S01]  /*7460*/  FMUL R125, R125, R88.reuse ;  /* 0x000000587d7d7220 */ /* 0x080fe20000400000 */
        /* <DEDUP_REMOVED lines=23> */
[----:B------:R-:W-:Y:S01]  /*75e0*/  FMUL R113, R113, R88 ;  /* 0x0000005871717220 */ /* 0x000fe20000400000 */
[----:B0-----:R-:W-:Y:S01]  /*75f0*/  @!P3 IADD3 R52, P1, P2, R8, R52, R95 ;  /* 0x000000340834b210 */ /* 0x001fe20007a3e05f */
[----:B------:R-:W-:Y:S01]  /*7600*/  BSSY B1, `(.L_x_37) ;  /* 0x00001b1000017945 */ /* 0x000fe20003800000 */
[----:B------:R-:W-:-:S02]  /*7610*/  F2FP.SATFINITE.E4M3.F32.PACK_AB_MERGE_C R117, RZ, R117, RZ ;  /* 0x00000075ff75723e */ /* 0x000fc400048070ff */
[----:B------:R-:W-:Y:S02]  /*7620*/  @!P3 IADD3.X R53, R65, R53, R92, P1, P2 ;  /* 0x000000354135b210 */ /* 0x000fe40000fe445c */
[----:B------:R-:W-:Y:S02]  /*7630*/  ISETP.LT.OR P3, PT, R63, 0x11, !P0 ;  /* 0x000000113f00780c */ /* 0x000fe40004761670 */
[----:B------:R-:W-:-:S11]  /*7640*/  F2FP.SATFINITE.E4M3.F32.PACK_AB_MERGE_C R113, RZ, R113, RZ ;  /* 0x00000071ff71723e */ /* 0x000fd600048070ff */
[----:B------:R-:W0:Y:S01]  /*7650*/  @!P3 LDC.64 R48, c[0x0][0x5c0] ;  /* 0x00017000ff30bb82 */ /* 0x000e220000000a00 */
[----:B------:R-:W-:-:S04]  /*7660*/  @P3 LOP3.LUT R138, R138, 0x8, RZ, 0xfc, !PT ;  /* 0x000000088a8a3812 */ /* 0x000fc800078efcff */
[----:B------:R-:W-:Y:S02]  /*7670*/  LOP3.LUT R138, R138, 0xfffffffd, RZ, 0xc0, !PT ;  /* 0xfffffffd8a8a7812 */ /* 0x000fe400078ec0ff */
[----:B0-----:R-:W-:-:S04]  /*7680*/  @!P3 IADD3 R48, P1, P2, R8, R48, R95 ;  /* 0x000000300830b210 */ /* 0x001fc80007a3e05f */
[----:B------:R-:W-:Y:S02]  /*7690*/  @!P3 IADD3.X R49, R65, R49, R92, P1, P2 ;  /* 0x000000314131b210 */ /* 0x000fe40000fe445c */
[----:B------:R-:W-:-:S13]  /*76a0*/  ISETP.LT.OR P3, PT, R63, 0x12, !P0 ;  /* 0x000000123f00780c */ /* 0x000fda0004761670 */
        /* <DEDUP_REMOVED lines=13> */
[----:B------:R-:W-:Y:S02]  /*7780*/  @P3 LOP3.LUT R138, R138, 0x1, RZ, 0xfc, !PT ;  /* 0x000000018a8a3812 */ /* 0x000fe400078efcff */
[----:B0-----:R-:W-:-:S04]  /*7790*/  @!P3 IADD3 R42, P0, P1, R8, R42, R95 ;  /* 0x0000002a082ab210 */ /* 0x001fc8000791e05f */
[----:B------:R-:W-:Y:S02]  /*77a0*/  @!P3 IADD3.X R43, R65, R43, R92, P0, P1 ;  /* 0x0000002b412bb210 */ /* 0x000fe400007e245c */
[----:B------:R-:W-:-:S04]  /*77b0*/  ISETP.GE.AND P0, PT, R64, 0x81, PT ;  /* 0x000000814000780c */ /* 0x000fc80003f06270 */
        /* <DEDUP_REMOVED lines=99> */
[----:B------:R-:W-:Y:S02]  /*7df0*/  @!P3 IADD3 R171, P1, P2, R95, R8, R93 ;  /* 0x000000085fabb210 */ /* 0x000fe40007a3e05d */
[----:B------:R-:W-:Y:S02]  /*7e00*/  @P3 LOP3.LUT R173, R173, 0x400, RZ, 0xfc, !PT ;  /* 0x00000400adad3812 */ /* 0x000fe400078efcff */
[----:B------:R-:W-:Y:S02]  /*7e10*/  @!P3 IADD3.X R170, R92, R65, R90, P1, P2 ;  /* 0x000000415caab210 */ /* 0x000fe40000fe445a */
[----:B------:R-:W-:Y:S02]  /*7e20*/  ISETP.LT.OR P3, PT, R63, 0x2, !P0 ;  /* 0x000000023f00780c */ /* 0x000fe40004761670 */
[----:B------:R-:W-:-:S11]  /*7e30*/  LOP3.LUT R173, R173, 0xfffffdff, RZ, 0xc0, !PT ;  /* 0xfffffdffadad7812 */ /* 0x000fd600078ec0ff */
        /* <DEDUP_REMOVED lines=33> */
[----:B------:R-:W-:Y:S02]  /*8050*/  ISETP.GE.AND P1, PT, R64, 0x109, PT ;  /* 0x000001094000780c */ /* 0x000fe40003f26270 */
[----:B------:R-:W-:Y:S02]  /*8060*/  LOP3.LUT R173, R173, 0xfffffffd, RZ, 0xc0, !PT ;  /* 0xfffffffdadad7812 */ /* 0x000fe400078ec0ff */
[----:B------:R-:W-:-:S02]  /*8070*/  ISETP.LT.OR P3, PT, R63, 0x1, !P1 ;  /* 0x000000013f00780c */ /* 0x000fc40004f61670 */
[C---:B------:R-:W-:Y:S02]  /*8080*/  ISETP.LT.OR P5, PT, R63.reuse, 0x9, !P1 ;  /* 0x000000093f00780c */ /* 0x040fe40004fa1670 */
[----:B------:R-:W-:Y:S02]  /*8090*/  ISETP.LT.OR P4, PT, R63, 0xa, !P1 ;  /* 0x0000000a3f00780c */ /* 0x000fe40004f81670 */
[----:B------:R-:W-:Y:S02]  /*80a0*/  P2R R174, PR, RZ, 0x20 ;  /* 0x00000020ffae7803 */ /* 0x000fe40000000000 */
[----:B------:R-:W-:-:S05]  /*80b0*/  P2R R175, PR, RZ, 0x10 ;  /* 0x00000010ffaf7803 */ /* 0x000fca0000000000 */
[----:B------:R-:W-:Y:S02]  /*80c0*/  @!P3 IADD3 R81, P2, P0, R95, R8, R97 ;  /* 0x000000085f51b210 */ /* 0x000fe4000785e061 */
[----:B------:R-:W-:Y:S02]  /*80d0*/  @P3 LOP3.LUT R173, R173, 0x2, RZ, 0xfc, !PT ;  /* 0x00000002adad3812 */ /* 0x000fe400078efcff */
[----:B------:R-:W-:Y:S02]  /*80e0*/  @!P3 IADD3.X R80, R92, R65, R91, P2, P0 ;  /* 0x000000415c50b210 */ /* 0x000fe400017e045b */
[----:B------:R-:W-:Y:S02]  /*80f0*/  ISETP.LT.OR P3, PT, R63, 0x2, !P1 ;  /* 0x000000023f00780c */ /* 0x000fe40004f61670 */
[----:B------:R-:W-:-:S11]  /*8100*/  LOP3.LUT R173, R173, 0xfffffffe, RZ, 0xc0, !PT ;  /* 0xfffffffeadad7812 */ /* 0x000fd600078ec0ff */
[-C--:B------:R-:W-:Y:S02]  /*8110*/  @!P3 IADD3 R79, P2, P0, R95, R8.reuse, R97 ;  /* 0x000000085f4fb210 */ /* 0x080fe4000785e061 */
[----:B------:R-:W-:Y:S02]  /*8120*/  @P3 LOP3.LUT R173, R173, 0x1, RZ, 0xfc, !PT ;  /* 0x00000001adad3812 */ /* 0x000fe400078efcff */
[----:B------:R-:W-:Y:S02]  /*8130*/  @!P3 IADD3.X R78, R92, R65, R91, P2, P0 ;  /* 0x000000415c4eb210 */ /* 0x000fe400017e045b */
[----:B------:R-:W-:Y:S02]  /*8140*/  ISETP.LT.OR P3, PT, R63, 0x11, !P1 ;  /* 0x000000113f00780c */ /* 0x000fe40004f61670 */
[----:B------:R-:W-:Y:S02]  /*8150*/  @!P5 IADD3 R77, P2, P0, R95, R8, R97 ;  /* 0x000000085f4dd210 */ /* 0x000fe4000785e061 */
[----:B------:R-:W-:-:S02]  /*8160*/  P2R R172, PR, RZ, 0x8 ;  /* 0x00000008ffac7803 */ /* 0x000fc40000000000 */
[CC--:B------:R-:W-:Y:S02]  /*8170*/  @!P5 IADD3.X R76, R92.reuse, R65.reuse, R91, P2, P0 ;  /* 0x000000415c4cd210 */ /* 0x0c0fe400017e045b */
[-C--:B------:R-:W-:Y:S02]  /*8180*/  @!P4 IADD3 R75, P2, P0, R95, R8.reuse, R97 ;  /* 0x000000085f4bc210 */ /* 0x080fe4000785e061 */
[----:B------:R-:W-:Y:S02]  /*8190*/  LOP3.LUT P5, RZ, R173, 0x1000, RZ, 0xc0, !PT ;  /* 0x00001000adff7812 */ /* 0x000fe400078ac0ff */
[----:B------:R-:W-:Y:S02]  /*81a0*/  @!P4 IADD3.X R74, R92, R65, R91, P2, P0 ;  /* 0x000000415c4ac210 */ /* 0x000fe400017e045b */
[----:B------:R-:W-:-:S04]  /*81b0*/  @!P3 IADD3 R73, P2, P0, R95, R8, R97 ;  /* 0x000000085f49b210 */ /* 0x000fc8000785e061 */
[----:B------:R-:W-:Y:S02]  /*81c0*/  @!P3 IADD3.X R72, R92, R65, R91, P2, P0 ;  /* 0x000000415c48b210 */ /* 0x000fe400017e045b */
[----:B------:R-:W-:Y:S02]  /*81d0*/  ISETP.LT.OR P0, PT, R63, 0x12, !P1 ;  /* 0x000000123f00780c */ /* 0x000fe40004f01670 */
[----:B------:R-:W-:Y:S02]  /*81e0*/  LOP3.LUT P3, RZ, R173, 0x2000, RZ, 0xc0, !PT ;  /* 0x00002000adff7812 */ /* 0x000fe4000786c0ff */
[----:B------:R-:W-:-:S09]  /*81f0*/  P2R R176, PR, RZ, 0x1 ;  /* 0x00000001ffb07803 */ /* 0x000fd20000000000 */
[----:B------:R-:W-:-:S04]  /*8200*/  @!P0 IADD3 R71, P6, P2, R95, R8, R97 ;  /* 0x000000085f478210 */ /* 0x000fc80007ade061 */
[----:B------:R-:W-:Y:S02]  /*8210*/  @!P0 IADD3.X R70, R92, R65, R91, P6, P2 ;  /* 0x000000415c468210 */ /* 0x000fe400037e445b */
[C---:B------:R-:W-:Y:S02]  /*8220*/  ISETP.LT.OR P2, PT, R63.reuse, 0x19, !P1 ;  /* 0x000000193f00780c */ /* 0x040fe40004f41670 */
[----:B------:R-:W-:Y:S02]  /*8230*/  ISETP.LT.OR P1, PT, R63, 0x1a, !P1 ;  /* 0x0000001a3f00780c */ /* 0x000fe40004f21670 */
[----:B------:R-:W-:Y:S02]  /*8240*/  P2R R177, PR, RZ, 0x4 ;  /* 0x00000004ffb17803 */ /* 0x000fe40000000000 */
[----:B------:R-:W-:-:S07]  /*8250*/  P2R R178, PR, RZ, 0x2 ;  /* 0x00000002ffb27803 */ /* 0x000fce0000000000 */
[----:B------:R-:W-:-:S04]  /*8260*/  @!P2 IADD3 R69, P4, P6, R95, R8, R97 ;  /* 0x000000085f45a210 */ /* 0x000fc80007e9e061 */
[-C--:B------:R-:W-:Y:S02]  /*8270*/  @!P2 IADD3.X R68, R92, R65.reuse, R91, P4, P6 ;  /* 0x000000415c44a210 */ /* 0x080fe400027ec45b */
[----:B------:R-:W-:Y:S02]  /*8280*/  @!P1 IADD3 R67, P0, P6, R95, R8, R97 ;  /* 0x000000085f439210 */ /* 0x000fe40007e1e061 */
[----:B------:R-:W-:Y:S02]  /*8290*/  ISETP.GE.AND P4, PT, R64, 0x1, PT ;  /* 0x000000014000780c */ /* 0x000fe40003f86270 */
[----:B------:R-:W-:Y:S02]  /*82a0*/  @!P1 IADD3.X R66, R92, R65, R91, P0, P6 ;  /* 0x000000415c429210 */ /* 0x000fe400007ec45b */
[----:B------:R-:W-:Y:S02]  /*82b0*/  ISETP.LT.OR P6, PT, R63, 0x1, !P4 ;  /* 0x000000013f00780c */ /* 0x000fe400067c1670 */
[----:B------:R-:W-:-:S11]  /*82c0*/  LOP3.LUT P2, RZ, R173, 0x8000, RZ, 0xc0, !PT ;  /* 0x00008000adff7812 */ /* 0x000fd6000784c0ff */
[----:B------:R-:W0:Y:S02]  /*82d0*/  @!P6 LDC.64 R58, c[0x0][0x5c0] ;  /* 0x00017000ff3aeb82 */ /* 0x000e240000000a00 */
[----:B0-----:R-:W-:-:S05]  /*82e0*/  @!P6 IADD3 R58, P0, R8, R58, RZ ;  /* 0x0000003a083ae210 */ /* 0x001fca0007f1e0ff */
[----:B------:R-:W-:-:S05]  /*82f0*/  @!P6 IMAD.X R59, R65, 0x1, R59, P0 ;  /* 0x00000001413be824 */ /* 0x000fca00000e063b */
[----:B------:R0:W-:Y:S01]  /*8300*/  @!P6 STG.E.U8 desc[UR16][R58.64], R161 ;  /* 0x000000a13a00e986 */ /* 0x0001e2000c101110 */
[----:B------:R-:W-:Y:S02]  /*8310*/  ISETP.LT.OR P6, PT, R63, 0x2, !P4 ;  /* 0x000000023f00780c */ /* 0x000fe400067c1670 */
[----:B0-----:R-:W-:-:S11]  /*8320*/  F2FP.SATFINITE.E4M3.F32.PACK_AB_MERGE_C R161, RZ, R158, RZ ;  /* 0x0000009effa1723e */ /* 0x001fd600048070ff */
[----:B------:R-:W0:Y:S02]  /*8330*/  @!P6 LDC.64 R60, c[0x0][0x5c0] ;  /* 0x00017000ff3ceb82 */ /* 0x000e240000000a00 */
[----:B0-----:R-:W-:-:S05]  /*8340*/  @!P6 IADD3 R60, P0, R8, R60, RZ ;  /* 0x0000003c083ce210 */ /* 0x001fca0007f1e0ff */
[----:B------:R-:W-:Y:S01]  /*8350*/  @!P6 IMAD.X R61, R65, 0x1, R61, P0 ;  /* 0x00000001413de824 */ /* 0x000fe200000e063d */
[----:B------:R-:W-:-:S04]  /*8360*/  LOP3.LUT P0, RZ, R173, 0x4000, RZ, 0xc0, !PT ;  /* 0x00004000adff7812 */ /* 0x000fc8000780c0ff */
[----:B------:R0:W-:Y:S01]  /*8370*/  @!P6 STG.E.U8 desc[UR16][R60.64+0x1], R179 ;  /* 0x000001b33c00e986 */ /* 0x0001e2000c101110 */
[----:B------:R-:W-:-:S03]  /*8380*/  ISETP.LT.OR P6, PT, R63, 0x9, !P4 ;  /* 0x000000093f00780c */ /* 0x000fc600067c1670 */
[----:B------:R-:W-:Y:S01]  /*8390*/  @!P3 STG.E.U8 desc[UR16][R56.64], R159 ;  /* 0x0000009f3800b986 */ /* 0x000fe2000c101110 */
[----:B------:R-:W-:-:S03]  /*83a0*/  LOP3.LUT P3, RZ, R138, 0x2, RZ, 0xc0, !PT ;  /* 0x000000028aff7812 */ /* 0x000fc6000786c0ff */
[----:B------:R-:W-:Y:S01]  /*83b0*/  @!P5 STG.E.U8 desc[UR16][R54.64+0x1], R161 ;  /* 0x000001a13600d986 */ /* 0x000fe2000c101110 */
[----:B------:R-:W-:Y:S02]  /*83c0*/  LOP3.LUT P5, RZ, R138, 0x8, RZ, 0xc0, !PT ;  /* 0x000000088aff7812 */ /* 0x000fe400078ac0ff */
[----:B0-----:R-:W-:-:S03]  /*83d0*/  F2FP.SATFINITE.E4M3.F32.PACK_AB_MERGE_C R61, RZ, R152, RZ ;  /* 0x00000098ff3d723e */ /* 0x001fc600048070ff */
        /* <DEDUP_REMOVED lines=15> */
[----:B0-----:R-:W-:-:S05]  /*84d0*/  F2FP.SATFINITE.E4M3.F32.PACK_AB_MERGE_C R57, RZ, R148, RZ ;  /* 0x00000094ff39723e */ /* 0x001fca00048070ff */
[----:B------:R-:W0:Y:S02]  /*84e0*/  @!P6 LDC.64 R54, c[0x0][0x5c0] ;  /* 0x00017000ff36eb82 */ /* 0x000e240000000a00 */
[----:B0-----:R-:W-:-:S05]  /*84f0*/  @!P6 IADD3 R54, P0, R8, R54, RZ ;  /* 0x000000360836e210 */ /* 0x001fca0007f1e0ff */
[----:B------:R-:W-:-:S05]  /*8500*/  @!P6 IMAD.X R55, R65, 0x1, R55, P0 ;  /* 0x000000014137e824 */ /* 0x000fca00000e0637 */
[----:B------:R0:W-:Y:S01]  /*8510*/  @!P6 STG.E.U8 desc[UR16][R54.64+0x10], R153 ;  /* 0x000010993600e986 */ /* 0x0001e2000c101110 */
[----:B------:R-:W-:Y:S02]  /*8520*/  ISETP.LT.OR P6, PT, R63, 0x12, !P4 ;  /* 0x000000123f00780c */ /* 0x000fe400067c1670 */
[----:B0-----:R-:W-:-:S11]  /*8530*/  P2R R54, PR, RZ, 0x2 ;  /* 0x00000002ff367803 */ /* 0x001fd60000000000 */
[----:B------:R-:W0:Y:S01]  /*8540*/  @!P6 LDC.64 R50, c[0x0][0x5c0] ;  /* 0x00017000ff32eb82 */ /* 0x000e220000000a00 */
[----:B------:R-:W-:Y:S02]  /*8550*/  F2FP.SATFINITE.E4M3.F32.PACK_AB_MERGE_C R55, RZ, R150, RZ ;  /* 0x00000096ff37723e */ /* 0x000fe400048070ff */
[----:B0-----:R-:W-:-:S05]  /*8560*/  @!P6 IADD3 R50, P0, R8, R50, RZ ;  /* 0x000000320832e210 */ /* 0x001fca0007f1e0ff */
[----:B------:R-:W-:Y:S01]  /*8570*/  @!P6 IMAD.X R51, R65, 0x1, R51, P0 ;  /* 0x000000014133e824 */ /* 0x000fe200000e0633 */
[----:B------:R-:W-:-:S04]  /*8580*/  LOP3.LUT P0, RZ, R173, 0x40000000, RZ, 0xc0, !PT ;  /* 0x40000000adff7812 */ /* 0x000fc8000780c0ff */
[----:B------:R0:W-:Y:S01]  /*8590*/  @!P6 STG.E.U8 desc[UR16][R50.64+0x11], R57 ;  /* 0x000011393200e986 */ /* 0x0001e2000c101110 */
[----:B------:R-:W-:-:S03]  /*85a0*/  ISETP.LT.OR P6, PT, R63, 0x19, !P4 ;  /* 0x000000193f00780c */ /* 0x000fc600067c1670 */
[----:B------:R-:W-:Y:S01]  /*85b0*/  @!P5 STG.E.U8 desc[UR16][R48.64+0x10], R151 ;  /* 0x000010973000d986 */ /* 0x000fe2000c101110 */
[----:B------:R-:W-:-:S03]  /*85c0*/  LOP3.LUT P5, RZ, R173, 0x80000000, RZ, 0xc0, !PT ;  /* 0x80000000adff7812 */ /* 0x000fc600078ac0ff */
[----:B------:R1:W-:Y:S01]  /*85d0*/  @!P3 STG.E.U8 desc[UR16][R46.64+0x11], R55 ;  /* 0x000011372e00b986 */ /* 0x0003e2000c101110 */
[----:B------:R-:W-:Y:S02]  /*85e0*/  LOP3.LUT P3, RZ, R173, 0x400, RZ, 0xc0, !PT ;  /* 0x00000400adff7812 */ /* 0x000fe4000786c0ff */
[----:B0-----:R-:W-:-:S03]  /*85f0*/  F2FP.SATFINITE.E4M3.F32.PACK_AB_MERGE_C R51, RZ, R144, RZ ;  /* 0x00000090ff33723e */ /* 0x001fc600048070ff */
[----:B------:R-:W0:Y:S01]  /*8600*/  @!P6 LDC.64 R52, c[0x0][0x5c0] ;  /* 0x00017000ff34eb82 */ /* 0x000e220000000a00 */
[----:B-1----:R-:W-:Y:S02]  /*8610*/  F2FP.SATFINITE.E4M3.F32.PACK_AB_MERGE_C R47, RZ, R142, RZ ;  /* 0x0000008eff2f723e */ /* 0x002fe400048070ff */
[----:B0-----:R-:W-:-:S05]  /*8620*/  @!P6 IADD3 R52, P1, R8, R52, RZ ;  /* 0x000000340834e210 */ /* 0x001fca0007f3e0ff */
[----:B------:R-:W-:Y:S01]  /*8630*/  @!P6 IMAD.X R53, R65, 0x1, R53, P1 ;  /* 0x000000014135e824 */ /* 0x000fe200008e0635 */
[----:B------:R-:W-:-:S04]  /*8640*/  ISETP.NE.AND P1, PT, R54, RZ, PT ;  /* 0x000000ff3600720c */ /* 0x000fc80003f25270 */
[----:B------:R-:W-:Y:S01]  /*8650*/  @!P6 STG.E.U8 desc[UR16][R52.64+0x18], R149 ;  /* 0x000018953400e986 */ /* 0x000fe2000c101110 */
[----:B------:R-:W-:-:S13]  /*8660*/  ISETP.LT.OR P6, PT, R63, 0x1a, !P4 ;  /* 0x0000001a3f00780c */ /* 0x000fda00067c1670 */
[----:B------:R-:W0:Y:S02]  /*8670*/  @!P6 LDC.64 R48, c[0x0][0x5c0] ;  /* 0x00017000ff30eb82 */ /* 0x000e240000000a00 */
[----:B0-----:R-:W-:-:S05]  /*8680*/  @!P6 IADD3 R48, P4, R8, R48, RZ ;  /* 0x000000300830e210 */ /* 0x001fca0007f9e0ff */
[----:B------:R-:W-:Y:S01]  /*8690*/  @!P6 IMAD.X R49, R65, 0x1, R49, P4 ;  /* 0x000000014131e824 */ /* 0x000fe200020e0631 */
[----:B------:R-:W-:-:S04]  /*86a0*/  LOP3.LUT P4, RZ, R173, 0x20000000, RZ, 0xc0, !PT ;  /* 0x20000000adff7812 */ /* 0x000fc8000788c0ff */
[----:B------:R-:W-:Y:S01]  /*86b0*/  P2R R50, PR, RZ, 0x10 ;  /* 0x00000010ff327803 */ /* 0x000fe20000000000 */
[----:B------:R0:W-:Y:S01]  /*86c0*/  @!P6 STG.E.U8 desc[UR16][R48.64+0x19], R47 ;  /* 0x0000192f3000e986 */ /* 0x0001e2000c101110 */
[----:B------:R-:W-:-:S03]  /*86d0*/  LOP3.LUT P4, RZ, R173, 0x200, RZ, 0xc0, !PT ;  /* 0x00000200adff7812 */ /* 0x000fc6000788c0ff */
[----:B------:R1:W-:Y:S01]  /*86e0*/  @!P1 STG.E.U8 desc[UR16][R44.64+0x18], R145 ;  /* 0x000018912c009986 */ /* 0x0003e2000c101110 */
[----:B------:R-:W-:-:S03]  /*86f0*/  LOP3.LUT P1, RZ, R173, 0x100, RZ, 0xc0, !PT ;  /* 0x00000100adff7812 */ /* 0x000fc6000782c0ff */
[----:B------:R2:W-:Y:S01]  /*8700*/  @!P2 STG.E.U8 desc[UR16][R42.64+0x19], R51 ;  /* 0x000019332a00a986 */ /* 0x0005e2000c101110 */
[C---:B------:R-:W-:Y:S01]  /*8710*/  LOP3.LUT P2, RZ, R173.reuse, 0x8000000, RZ, 0xc0, !PT ;  /* 0x08000000adff7812 */ /* 0x040fe2000784c0ff */
[----:B0-----:R-:W0:Y:S02]  /*8720*/  @!P3 LDC.64 R46, c[0x0][0x5c0] ;  /* 0x00017000ff2ebb82 */ /* 0x001e240000000a00 */
[----:B------:R3:W-:Y:S01]  /*8730*/  @!P5 STG.E.U8 desc[UR16][R40.64], R147 ;  /* 0x000000932800d986 */ /* 0x0007e2000c101110 */
[C---:B------:R-:W-:Y:S02]  /*8740*/  LOP3.LUT P5, RZ, R173.reuse, 0x40, RZ, 0xc0, !PT ;  /* 0x00000040adff7812 */ /* 0x040fe400078ac0ff */
[----:B------:R-:W-:Y:S02]  /*8750*/  F2FP.SATFINITE.E4M3.F32.PACK_AB_MERGE_C R49, RZ, R146, RZ ;  /* 0x00000092ff31723e */ /* 0x000fe400048070ff */
[----:B-1----:R-:W-:Y:S01]  /*8760*/  F2FP.SATFINITE.E4M3.F32.PACK_AB_MERGE_C R45, RZ, R136, RZ ;  /* 0x00000088ff2d723e */ /* 0x002fe200048070ff */
[----:B--2---:R-:W1:Y:S02]  /*8770*/  @!P4 LDC.64 R42, c[0x0][0x5c0] ;  /* 0x00017000ff2acb82 */ /* 0x004e640000000a00 */
[----:B------:R2:W-:Y:S01]  /*8780*/  @!P0 STG.E.U8 desc[UR16][R38.64+0x1], R49 ;  /* 0x0000013126008986 */ /* 0x0005e2000c101110 */
[----:B------:R-:W-:-:S02]  /*8790*/  LOP3.LUT P0, RZ, R173, 0x4000000, RZ, 0xc0, !PT ;  /* 0x04000000adff7812 */ /* 0x000fc4000780c0ff */
[----:B---3--:R-:W-:-:S03]  /*87a0*/  F2FP.SATFINITE.E4M3.F32.PACK_AB_MERGE_C R41, RZ, R140, RZ ;  /* 0x0000008cff29723e */ /* 0x008fc600048070ff */
[----:B--2---:R-:W2:Y:S01]  /*87b0*/  @!P1 LDC.64 R38, c[0x0][0x5c0] ;  /* 0x00017000ff269b82 */ /* 0x004ea20000000a00 */
[----:B0-----:R-:W-:-:S05]  /*87c0*/  @!P3 IADD3 R46, P6, R171, R46, RZ ;  /* 0x0000002eab2eb210 */ /* 0x001fca0007fde0ff */
[----:B------:R-:W-:Y:S01]  /*87d0*/  @!P3 IMAD.X R47, R170, 0x1, R47, P6 ;  /* 0x00000001aa2fb824 */ /* 0x000fe200030e062f */
[----:B-1----:R-:W-:-:S04]  /*87e0*/  @!P4 IADD3 R42, P6, R169, R42, RZ ;  /* 0x0000002aa92ac210 */ /* 0x002fc80007fde0ff */
[----:B------:R-:W-:Y:S01]  /*87f0*/  @!P3 STG.E.U8 desc[UR16][R46.64], R143 ;  /* 0x0000008f2e00b986 */ /* 0x000fe2000c101110 */
[C---:B------:R-:W-:Y:S01]  /*8800*/  LOP3.LUT P3, RZ, R173.reuse, 0x20, RZ, 0xc0, !PT ;  /* 0x00000020adff7812 */ /* 0x040fe2000786c0ff */
[----:B------:R-:W-:Y:S01]  /*8810*/  @!P4 IMAD.X R43, R168, 0x1, R43, P6 ;  /* 0x00000001a82bc824 */ /* 0x000fe200030e062b */
[----:B------:R-:W-:-:S04]  /*8820*/  LOP3.LUT P6, RZ, R173, 0x10000000, RZ, 0xc0, !PT ;  /* 0x10000000adff7812 */ /* 0x000fc800078cc0ff */
[----:B------:R0:W-:Y:S01]  /*8830*/  @!P4 STG.E.U8 desc[UR16][R42.64+0x1], R41 ;  /* 0x000001292a00c986 */ /* 0x0001e2000c101110 */
[----:B------:R-:W-:Y:S01]  /*8840*/  ISETP.NE.AND P4, PT, R50, RZ, PT ;  /* 0x000000ff3200720c */ /* 0x000fe20003f85270 */
[----:B0-----:R-:W0:-:S12]  /*8850*/  @!P5 LDC.64 R40, c[0x0][0x5c0] ;  /* 0x00017000ff28db82 */ /* 0x001e180000000a00 */
[----:B------:R-:W-:Y:S01]  /*8860*/  @!P4 STG.E.U8 desc[UR16][R36.64+0x8], R141 ;  /* 0x0000088d2400c986 */ /* 0x000fe2000c101110 */
[----:B------:R-:W-:-:S03]  /*8870*/  LOP3.LUT P4, RZ, R173, 0x10, RZ, 0xc0, !PT ;  /* 0x00000010adff7812 */ /* 0x000fc6000788c0ff */
[----:B------:R1:W-:Y:S01]  /*8880*/  @!P6 STG.E.U8 desc[UR16][R34.64+0x9], R45 ;  /* 0x0000092d2200e986 */ /* 0x0003e2000c101110 */
[----:B--2---:R-:W-:-:S05]  /*8890*/  @!P1 IADD3 R38, P6, R167, R38, RZ ;  /* 0x00000026a7269210 */ /* 0x004fca0007fde0ff */
[----:B------:R-:W-:-:S05]  /*88a0*/  @!P1 IMAD.X R39, R166, 0x1, R39, P6 ;  /* 0x00000001a6279824 */ /* 0x000fca00030e0627 */
[----:B------:R2:W-:Y:S01]  /*88b0*/  @!P1 STG.E.U8 desc[UR16][R38.64+0x8], R139 ;  /* 0x0000088b26009986 */ /* 0x0005e2000c101110 */
[----:B-1----:R-:W1:Y:S01]  /*88c0*/  @!P3 LDC.64 R34, c[0x0][0x5c0] ;  /* 0x00017000ff22bb82 */ /* 0x002e620000000a00 */
[----:B------:R-:W-:Y:S02]  /*88d0*/  LOP3.LUT P1, RZ, R173, 0x8, RZ, 0xc0, !PT ;  /* 0x00000008adff7812 */ /* 0x000fe4000782c0ff */
[----:B0-----:R-:W-:-:S05]  /*88e0*/  @!P5 IADD3 R36, P6, R165, R40, RZ ;  /* 0x00000028a524d210 */ /* 0x001fca0007fde0ff */
[----:B------:R-:W-:Y:S01]  /*88f0*/  @!P5 IMAD.X R37, R164, 0x1, R41, P6 ;  /* 0x00000001a425d824 */ /* 0x000fe200030e0629 */
[----:B------:R-:W-:Y:S02]  /*8900*/  F2FP.SATFINITE.E4M3.F32.PACK_AB_MERGE_C R41, RZ, R134, RZ ;  /* 0x00000086ff29723e */ /* 0x000fe400048070ff */
[----:B--2---:R-:W-:-:S03]  /*8910*/  F2FP.SATFINITE.E4M3.F32.PACK_AB_MERGE_C R39, RZ, R132, RZ ;  /* 0x00000084ff27723e */ /* 0x004fc600048070ff */
[----:B------:R0:W-:Y:S01]  /*8920*/  @!P5 STG.E.U8 desc[UR16][R36.64+0x9], R41 ;  /* 0x000009292400d986 */ /* 0x0001e2000c101110 */
[----:B------:R-:W-:-:S03]  /*8930*/  LOP3.LUT P5, RZ, R173, 0x800000, RZ, 0xc0, !PT ;  /* 0x00800000adff7812 */ /* 0x000fc600078ac0ff */
[----:B------:R-:W-:Y:S01]  /*8940*/  @!P2 STG.E.U8 desc[UR16][R32.64+0x10], R137 ;  /* 0x000010892000a986 */ /* 0x000fe2000c101110 */
[----:B------:R-:W-:Y:S02]  /*8950*/  LOP3.LUT P2, RZ, R173, 0x4, RZ, 0xc0, !PT ;  /* 0x00000004adff7812 */ /* 0x000fe4000784c0ff */
[----:B-1----:R-:W-:Y:S01]  /*8960*/  @!P3 IADD3 R34, P6, R163, R34, RZ ;  /* 0x00000022a322b210 */ /* 0x002fe20007fde0ff */
[----:B------:R1:W-:Y:S01]  /*8970*/  @!P0 STG.E.U8 desc[UR16][R30.64+0x11], R39 ;  /* 0x000011271e008986 */ /* 0x0003e2000c101110 */
[----:B------:R-:W-:Y:S01]  /*8980*/  LOP3.LUT P0, RZ, R173, 0x2, RZ, 0xc0, !PT ;  /* 0x00000002adff7812 */ /* 0x000fe2000780c0ff */
[----:B0-----:R-:W0:Y:S02]  /*8990*/  @!P4 LDC.64 R36, c[0x0][0x5c0] ;  /* 0x00017000ff24cb82 */ /* 0x001e240000000a00 */
[----:B------:R-:W-:-:S05]  /*89a0*/  @!P3 IMAD.X R35, R162, 0x1, R35, P6 ;  /* 0x00000001a223b824 */ /* 0x000fca00030e0623 */
[----:B------:R2:W-:Y:S01]  /*89b0*/  @!P3 STG.E.U8 desc[UR16][R34.64+0x10], R135 ;  /* 0x000010872200b986 */ /* 0x0005e2000c101110 */
[----:B------:R-:W-:Y:S01]  /*89c0*/  LOP3.LUT P3, RZ, R173, 0x400000, RZ, 0xc0, !PT ;  /* 0x00400000adff7812 */ /* 0x000fe2000786c0ff */
[----:B-1----:R-:W1:Y:S01]  /*89d0*/  @!P1 LDC.64 R30, c[0x0][0x5c0] ;  /* 0x00017000ff1e9b82 */ /* 0x002e620000000a00 */
[----:B--2---:R-:W-:Y:S02]  /*89e0*/  F2FP.SATFINITE.E4M3.F32.PACK_AB_MERGE_C R35, RZ, R128, RZ ;  /* 0x00000080ff23723e */ /* 0x004fe400048070ff */
[----:B0-----:R-:W-:-:S05]  /*89f0*/  @!P4 IADD3 R32, P6, R87, R36, RZ ;  /* 0x000000245720c210 */ /* 0x001fca0007fde0ff */
[----:B------:R-:W-:Y:S01]  /*8a00*/  @!P4 IMAD.X R33, R86, 0x1, R37, P6 ;  /* 0x000000015621c824 */ /* 0x000fe200030e0625 */
[----:B------:R-:W-:Y:S02]  /*8a10*/  F2FP.SATFINITE.E4M3.F32.PACK_AB_MERGE_C R37, RZ, R130, RZ ;  /* 0x00000082ff25723e */ /* 0x000fe400048070ff */
[----:B------:R-:W-:-:S03]  /*8a20*/  LOP3.LUT P6, RZ, R173, 0x2000000, RZ, 0xc0, !PT ;  /* 0x02000000adff7812 */ /* 0x000fc600078cc0ff */
[----:B------:R0:W-:Y:S01]  /*8a30*/  @!P4 STG.E.U8 desc[UR16][R32.64+0x11], R37 ;  /* 0x000011252000c986 */ /* 0x0001e2000c101110 */
[----:B------:R-:W-:-:S09]  /*8a40*/  LOP3.LUT P4, RZ, R173, 0x1, RZ, 0xc0, !PT ;  /* 0x00000001adff7812 */ /* 0x000fd2000788c0ff */
[----:B------:R-:W-:Y:S01]  /*8a50*/  @!P6 STG.E.U8 desc[UR16][R28.64+0x18], R133 ;  /* 0x000018851c00e986 */ /* 0x000fe2000c101110 */
[----:B-1----:R-:W-:Y:S01]  /*8a60*/  @!P1 IADD3 R30, P6, R85, R30, RZ ;  /* 0x0000001e551e9210 */ /* 0x002fe20007fde0ff */
[----:B0-----:R-:W0:Y:S02]  /*8a70*/  @!P2 LDC.64 R32, c[0x0][0x5c0] ;  /* 0x00017000ff20ab82 */ /* 0x001e240000000a00 */
[----:B------:R1:W-:Y:S01]  /*8a80*/  @!P5 STG.E.U8 desc[UR16][R26.64+0x19], R35 ;  /* 0x000019231a00d986 */ /* 0x0003e2000c101110 */
[----:B------:R-:W-:Y:S01]  /*8a90*/  LOP3.LUT P5, RZ, R173, 0x200000, RZ, 0xc0, !PT ;  /* 0x00200000adff7812 */ /* 0x000fe200078ac0ff */
[----:B------:R-:W-:-:S05]  /*8aa0*/  @!P1 IMAD.X R31, R84, 0x1, R31, P6 ;  /* 0x00000001541f9824 */ /* 0x000fca00030e061f */
[----:B------:R2:W-:Y:S01]  /*8ab0*/  @!P1 STG.E.U8 desc[UR16][R30.64+0x18], R131 ;  /* 0x000018831e009986 */ /* 0x0005e2000c101110 */
[----:B------:R-:W-:Y:S01]  /*8ac0*/  ISETP.NE.AND P1, PT, R178, RZ, PT ;  /* 0x000000ffb200720c */ /* 0x000fe20003f25270 */
[----:B-1----:R-:W1:Y:S01]  /*8ad0*/  @!P0 LDC.64 R26, c[0x0][0x5c0] ;  /* 0x00017000ff1a8b82 */ /* 0x002e620000000a00 */
[----:B--2---:R-:W-:Y:S02]  /*8ae0*/  F2FP.SATFINITE.E4M3.F32.PACK_AB_MERGE_C R31, RZ, R124, RZ ;  /* 0x0000007cff1f723e */ /* 0x004fe400048070ff */
[----:B0-----:R-:W-:-:S05]  /*8af0*/  @!P2 IADD3 R28, P6, R83, R32, RZ ;  /* 0x00000020531ca210 */ /* 0x001fca0007fde0ff */
[----:B------:R-:W-:Y:S01]  /*8b00*/  @!P2 IMAD.X R29, R82, 0x1, R33, P6 ;  /* 0x00000001521da824 */ /* 0x000fe200030e0621 */
[----:B------:R-:W-:Y:S02]  /*8b10*/  F2FP.SATFINITE.E4M3.F32.PACK_AB_MERGE_C R33, RZ, R126, RZ ;  /* 0x0000007eff21723e */ /* 0x000fe400048070ff */
[----:B------:R-:W-:-:S03]  /*8b20*/  LOP3.LUT P6, RZ, R173, 0x1000000, RZ, 0xc0, !PT ;  /* 0x01000000adff7812 */ /* 0x000fc600078cc0ff */
[----:B------:R0:W-:Y:S01]  /*8b30*/  @!P2 STG.E.U8 desc[UR16][R28.64+0x19], R33 ;  /* 0x000019211c00a986 */ /* 0x0001e2000c101110 */
[----:B------:R-:W-:-:S09]  /*8b40*/  ISETP.NE.AND P2, PT, R177, RZ, PT ;  /* 0x000000ffb100720c */ /* 0x000fd20003f45270 */
[----:B------:R-:W-:Y:S01]  /*8b50*/  @!P6 STG.E.U8 desc[UR16][R24.64], R129 ;  /* 0x000000811800e986 */ /* 0x000fe2000c101110 */
[----:B-1----:R-:W-:Y:S01]  /*8b60*/  @!P0 IADD3 R26, P6, R81, R26, RZ ;  /* 0x0000001a511a8210 */ /* 0x002fe20007fde0ff */
[----:B0-----:R-:W0:Y:S02]  /*8b70*/  @!P4 LDC.64 R28, c[0x0][0x5c0] ;  /* 0x00017000ff1ccb82 */ /* 0x001e240000000a00 */
[----:B------:R-:W-:Y:S01]  /*8b80*/  @!P3 STG.E.U8 desc[UR16][R22.64+0x1], R31 ;  /* 0x0000011f1600b986 */ /* 0x000fe2000c101110 */
[----:B------:R-:W-:Y:S01]  /*8b90*/  LOP3.LUT P3, RZ, R173, 0x80000, RZ, 0xc0, !PT ;  /* 0x00080000adff7812 */ /* 0x000fe2000786c0ff */
[----:B------:R-:W-:-:S05]  /*8ba0*/  @!P0 IMAD.X R27, R80, 0x1, R27, P6 ;  /* 0x00000001501b8824 */ /* 0x000fca00030e061b */
[----:B------:R1:W-:Y:S01]  /*8bb0*/  @!P0 STG.E.U8 desc[UR16][R26.64], R127 ;  /* 0x0000007f1a008986 */ /* 0x0003e2000c101110 */
[----:B------:R-:W-:Y:S02]  /*8bc0*/  ISETP.NE.AND P0, PT, R176, RZ, PT ;  /* 0x000000ffb000720c */ /* 0x000fe40003f05270 */
[----:B-1----:R-:W-:Y:S02]  /*8bd0*/  F2FP.SATFINITE.E4M3.F32.PACK_AB_MERGE_C R27, RZ, R120, RZ ;  /* 0x00000078ff1b723e */ /* 0x002fe400048070ff */
[----:B0-----:R-:W-:-:S05]  /*8be0*/  @!P4 IADD3 R24, P6, R79, R28, RZ ;  /* 0x0000001c4f18c210 */ /* 0x001fca0007fde0ff */
[----:B------:R-:W-:Y:S01]  /*8bf0*/  @!P4 IMAD.X R25, R78, 0x1, R29, P6 ;  /* 0x000000014e19c824 */ /* 0x000fe200030e061d */
[----:B------:R-:W-:Y:S02]  /*8c00*/  F2FP.SATFINITE.E4M3.F32.PACK_AB_MERGE_C R29, RZ, R122, RZ ;  /* 0x0000007aff1d723e */ /* 0x000fe400048070ff */
[----:B------:R-:W-:-:S03]  /*8c10*/  LOP3.LUT P6, RZ, R173, 0x100000, RZ, 0xc0, !PT ;  /* 0x00100000adff7812 */ /* 0x000fc600078cc0ff */
[----:B------:R0:W-:Y:S01]  /*8c20*/  @!P4 STG.E.U8 desc[UR16][R24.64+0x1], R29 ;  /* 0x0000011d1800c986 */ /* 0x0001e2000c101110 */
[----:B------:R-:W-:-:S03]  /*8c30*/  ISETP.NE.AND P4, PT, R175, RZ, PT ;  /* 0x000000ffaf00720c */ /* 0x000fc60003f85270 */
[----:B------:R-:W-:Y:S01]  /*8c40*/  @!P5 STG.E.U8 desc[UR16][R20.64+0x8], R125 ;  /* 0x0000087d1400d986 */ /* 0x000fe2000c101110 */
[----:B------:R-:W-:-:S05]  /*8c50*/  ISETP.NE.AND P5, PT, R174, RZ, PT ;  /* 0x000000ffae00720c */ /* 0x000fca0003fa5270 */
[----:B------:R1:W-:Y:S04]  /*8c60*/  @!P6 STG.E.U8 desc[UR16][R18.64+0x9], R27 ;  /* 0x0000091b1200e986 */ /* 0x0003e8000c101110 */
[----:B0-----:R-:W0:Y:S08]  /*8c70*/  @!P4 LDC.64 R24, c[0x0][0x5c0] ;  /* 0x00017000ff18cb82 */ /* 0x001e300000000a00 */
[----:B------:R-:W2:Y:S08]  /*8c80*/  @!P5 LDC.64 R22, c[0x0][0x5c0] ;  /* 0x00017000ff16db82 */ /* 0x000eb00000000a00 */
[----:B-1----:R-:W1:Y:S01]  /*8c90*/  @!P0 LDC.64 R26, c[0x0][0x5c0] ;  /* 0x00017000ff1a8b82 */ /* 0x002e620000000a00 */
[----:B--2---:R-:W-:-:S05]  /*8ca0*/  @!P5 IADD3 R22, P6, R77, R22, RZ ;  /* 0x000000164d16d210 */ /* 0x004fca0007fde0ff */
[----:B------:R-:W-:Y:S01]  /*8cb0*/  @!P5 IMAD.X R23, R76, 0x1, R23, P6 ;  /* 0x000000014c17d824 */ /* 0x000fe200030e0617 */
[----:B------:R-:W-:-:S04]  /*8cc0*/  LOP3.LUT P6, RZ, R173, 0x10000, RZ, 0xc0, !PT ;  /* 0x00010000adff7812 */ /* 0x000fc800078cc0ff */
[----:B------:R2:W-:Y:S01]  /*8cd0*/  @!P5 STG.E.U8 desc[UR16][R22.64+0x8], R123 ;  /* 0x0000087b1600d986 */ /* 0x0005e2000c101110 */
[----:B0-----:R-:W-:-:S05]  /*8ce0*/  @!P4 IADD3 R20, P5, R75, R24, RZ ;  /* 0x000000184b14c210 */ /* 0x001fca0007fbe0ff */
[----:B------:R-:W-:Y:S01]  /*8cf0*/  @!P4 IMAD.X R21, R74, 0x1, R25, P5 ;  /* 0x000000014a15c824 */ /* 0x000fe200028e0619 */
[----:B------:R-:W-:Y:S02]  /*8d00*/  F2FP.SATFINITE.E4M3.F32.PACK_AB_MERGE_C R25, RZ, R118, RZ ;  /* 0x00000076ff19723e */ /* 0x000fe400048070ff */
[----:B------:R-:W-:-:S03]  /*8d10*/  LOP3.LUT P5, RZ, R173, 0x20000, RZ, 0xc0, !PT ;  /* 0x00020000adff7812 */ /* 0x000fc600078ac0ff */
[----:B------:R0:W-:Y:S01]  /*8d20*/  @!P4 STG.E.U8 desc[UR16][R20.64+0x9], R25 ;  /* 0x000009191400c986 */ /* 0x0001e2000c101110 */
[----:B------:R-:W-:Y:S02]  /*8d30*/  LOP3.LUT P4, RZ, R173, 0x40000, RZ, 0xc0, !PT ;  /* 0x00040000adff7812 */ /* 0x000fe4000788c0ff */
[----:B--2---:R-:W-:Y:S01]  /*8d40*/  F2FP.SATFINITE.E4M3.F32.PACK_AB_MERGE_C R23, RZ, R116, RZ ;  /* 0x00000074ff17723e */ /* 0x004fe200048070ff */
[----:B------:R-:W-:Y:S01]  /*8d50*/  @!P3 STG.E.U8 desc[UR16][R16.64+0x10], R121 ;  /* 0x000010791000b986 */ /* 0x000fe2000c101110 */
[----:B------:R-:W-:Y:S01]  /*8d60*/  ISETP.NE.AND P3, PT, R172, RZ, PT ;  /* 0x000000ffac00720c */ /* 0x000fe20003f65270 */
[----:B0-----:R-:W0:Y:S01]  /*8d70*/  @!P2 LDC.64 R24, c[0x0][0x5c0] ;  /* 0x00017000ff18ab82 */ /* 0x001e220000000a00 */
[----:B------:R-:W-:-:S07]  /*8d80*/  F2FP.SATFINITE.E4M3.F32.PACK_AB_MERGE_C R21, RZ, R108, RZ ;  /* 0x0000006cff15723e */ /* 0x000fce00048070ff */
[----:B------:R2:W-:Y:S04]  /*8d90*/  @!P4 STG.E.U8 desc[UR16][R14.64+0x11], R23 ;  /* 0x000011170e00c986 */ /* 0x0005e8000c101110 */
[----:B------:R-:W3:Y:S08]  /*8da0*/  @!P3 LDC.64 R18, c[0x0][0x5c0] ;  /* 0x00017000ff12bb82 */ /* 0x000ef00000000a00 */
[----:B--2---:R-:W2:Y:S01]  /*8db0*/  @!P1 LDC.64 R22, c[0x0][0x5c0] ;  /* 0x00017000ff169b82 */ /* 0x004ea20000000a00 */
[----:B---3--:R-:W-:-:S05]  /*8dc0*/  @!P3 IADD3 R18, P4, R73, R18, RZ ;  /* 0x000000124912b210 */ /* 0x008fca0007f9e0ff */
[----:B------:R-:W-:Y:S01]  /*8dd0*/  @!P3 IMAD.X R19, R72, 0x1, R19, P4 ;  /* 0x000000014813b824 */ /* 0x000fe200020e0613 */
[----:B0-----:R-:W-:-:S04]  /*8de0*/  @!P2 IADD3 R14, P4, R69, R24, RZ ;  /* 0x00000018450ea210 */ /* 0x001fc80007f9e0ff */
[----:B------:R0:W-:Y:S01]  /*8df0*/  @!P3 STG.E.U8 desc[UR16][R18.64+0x10], R111 ;  /* 0x0000106f1200b986 */ /* 0x0001e2000c101110 */
[----:B-1----:R-:W-:Y:S01]  /*8e00*/  @!P0 IADD3 R16, P3, R71, R26, RZ ;  /* 0x0000001a47108210 */ /* 0x002fe20007f7e0ff */
[----:B------:R-:W-:-:S04]  /*8e10*/  @!P2 IMAD.X R15, R68, 0x1, R25, P4 ;  /* 0x00000001440fa824 */ /* 0x000fc800020e0619 */
[----:B------:R-:W-:Y:S01]  /*8e20*/  @!P0 IMAD.X R17, R70, 0x1, R27, P3 ;  /* 0x0000000146118824 */ /* 0x000fe200018e061b */
[----:B------:R-:W-:-:S04]  /*8e30*/  ISETP.GE.AND P3, PT, R64, 0x181, PT ;  /* 0x000001814000780c */ /* 0x000fc80003f66270 */
[----:B------:R2:W-:Y:S01]  /*8e40*/  @!P0 STG.E.U8 desc[UR16][R16.64+0x11], R21 ;  /* 0x0000111510008986 */ /* 0x0005e2000c101110 */
[C---:B------:R-:W-:Y:S02]  /*8e50*/  ISETP.LT.OR P0, PT, R63.reuse, 0x1, !P3 ;  /* 0x000000013f00780c */ /* 0x040fe40005f01670 */
[----:B------:R-:W-:Y:S01]  /*8e60*/  ISETP.LT.OR P4, PT, R63, 0x2, !P3 ;  /* 0x000000023f00780c */ /* 0x000fe20005f81670 */
[----:B------:R1:W-:Y:S01]  /*8e70*/  @!P5 STG.E.U8 desc[UR16][R12.64+0x18], R119 ;  /* 0x000018770c00d986 */ /* 0x0003e2000c101110 */
[----:B0-----:R-:W-:-:S05]  /*8e80*/  F2FP.SATFINITE.E4M3.F32.PACK_AB_MERGE_C R19, RZ, R114, RZ ;  /* 0x00000072ff13723e */ /* 0x001fca00048070ff */
[----:B------:R0:W-:Y:S01]  /*8e90*/  @!P6 STG.E.U8 desc[UR16][R10.64+0x19], R19 ;  /* 0x000019130a00e986 */ /* 0x0001e2000c101110 */
[----:B--2---:R-:W-:-:S03]  /*8ea0*/  @!P1 IADD3 R16, P5, R67, R22, RZ ;  /* 0x0000001643109210 */ /* 0x004fc60007fbe0ff */
[----:B------:R-:W2:Y:S01]  /*8eb0*/  @!P0 LDC.64 R24, c[0x0][0x5c0] ;  /* 0x00017000ff188b82 */ /* 0x000ea20000000a00 */
[----:B------:R-:W-:Y:S01]  /*8ec0*/  F2FP.SATFINITE.E4M3.F32.PACK_AB_MERGE_C R21, RZ, R112, RZ ;  /* 0x00000070ff15723e */ /* 0x000fe200048070ff */
[----:B------:R3:W-:Y:S01]  /*8ed0*/  @!P2 STG.E.U8 desc[UR16][R14.64+0x18], R115 ;  /* 0x000018730e00a986 */ /* 0x0007e2000c101110 */
[----:B------:R-:W-:Y:S01]  /*8ee0*/  @!P1 IMAD.X R17, R66, 0x1, R23, P5 ;  /* 0x0000000142119824 */ /* 0x000fe200028e0617 */
[----:B------:R-:W-:Y:S01]  /*8ef0*/  ISETP.LT.OR P2, PT, R63, 0x9, !P3 ;  /* 0x000000093f00780c */ /* 0x000fe20005f41670 */
[----:B-1----:R-:W-:Y:S01]  /*8f00*/  @!P0 IMAD R12, R7, 0x180, RZ ;  /* 0x00000180070c8824 */ /* 0x002fe200078e02ff */
[----:B------:R-:W-:Y:S01]  /*8f10*/  ISETP.LT.OR P5, PT, R63, 0xa, !P3 ;  /* 0x0000000a3f00780c */ /* 0x000fe20005fa1670 */
[--C-:B------:R-:W-:Y:S01]  /*8f20*/  @!P4 IMAD.MOV.U32 R13, RZ, RZ, R65.reuse ;  /* 0x000000ffff0dc224 */ /* 0x100fe200078e0041 */
[----:B------:R-:W1:Y:S01]  /*8f30*/  @!P4 LDC.64 R26, c[0x0][0x5c0] ;  /* 0x00017000ff1acb82 */ /* 0x000e620000000a00 */
[----:B0-----:R-:W-:Y:S01]  /*8f40*/  @!P0 IMAD.MOV.U32 R10, RZ, RZ, R8 ;  /* 0x000000ffff0a8224 */ /* 0x001fe200078e0008 */
[----:B------:R0:W-:Y:S01]  /*8f50*/  @!P1 STG.E.U8 desc[UR16][R16.64+0x19], R21 ;  /* 0x0000191510009986 */ /* 0x0001e2000c101110 */
[----:B------:R-:W-:-:S02]  /*8f60*/  @!P0 IMAD.MOV.U32 R11, RZ, RZ, R65 ;  /* 0x000000ffff0b8224 */ /* 0x000fc400078e0041 */
[----:B---3--:R-:W-:Y:S02]  /*8f70*/  @!P4 IMAD R14, R7, 0x180, RZ ;  /* 0x00000180070ec824 */ /* 0x008fe400078e02ff */
[----:B------:R-:W-:Y:S02]  /*8f80*/  @!P0 IMAD.WIDE.U32 R10, R6, 0x180, R10 ;  /* 0x00000180060a8825 */ /* 0x000fe400078e000a */
[----:B------:R-:W3:Y:S01]  /*8f90*/  @!P2 LDC.64 R18, c[0x0][0x5c0] ;  /* 0x00017000ff12ab82 */ /* 0x000ee20000000a00 */
[----:B0-----:R-:W-:Y:S02]  /*8fa0*/  F2FP.SATFINITE.E4M3.F32.PACK_AB_MERGE_C R17, RZ, R110, RZ ;  /* 0x0000006eff11723e */ /* 0x001fe400048070ff */
[----:B--2---:R-:W-:-:S05]  /*8fb0*/  @!P0 IADD3 R10, P1, R10, R24, RZ ;  /* 0x000000180a0a8210 */ /* 0x004fca0007f3e0ff */
[----:B------:R-:W0:Y:S01]  /*8fc0*/  @!P5 LDC.64 R22, c[0x0][0x5c0] ;  /* 0x00017000ff16db82 */ /* 0x000e220000000a00 */
[----:B------:R-:W-:Y:S01]  /*8fd0*/  @!P0 IADD3.X R11, R25, R11, R12, P1, !PT ;  /* 0x0000000b190b8210 */ /* 0x000fe20000ffe40c */
[----:B------:R-:W-:-:S04]  /*8fe0*/  @!P4 IMAD.MOV.U32 R12, RZ, RZ, R8 ;  /* 0x000000ffff0cc224 */ /* 0x000fc800078e0008 */
[----:B------:R-:W-:Y:S01]  /*8ff0*/  @!P4 IMAD.WIDE.U32 R12, R6, 0x180, R12 ;  /* 0x00000180060cc825 */ /* 0x000fe200078e000c */
[----:B------:R2:W-:Y:S01]  /*9000*/  @!P0 STG.E.U8 desc[UR16][R10.64], R117 ;  /* 0x000000750a008986 */ /* 0x0005e2000c101110 */
[----:B------:R-:W-:Y:S02]  /*9010*/  ISETP.GE.AND P0, PT, R64, 0x189, PT ;  /* 0x000001894000780c */ /* 0x000fe40003f06270 */
[----:B------:R-:W-:Y:S01]  /*9020*/  @!P2 IMAD.MOV.U32 R64, RZ, RZ, R8 ;  /* 0x000000ffff40a224 */ /* 0x000fe200078e0008 */
[----:B-1----:R-:W-:-:S04]  /*9030*/  @!P4 IADD3 R12, P1, R12, R26, RZ ;  /* 0x0000001a0c0cc210 */ /* 0x002fc80007f3e0ff */
[----:B------:R-:W-:Y:S01]  /*9040*/  @!P4 IADD3.X R13, R27, R13, R14, P1, !PT ;  /* 0x0000000d1b0dc210 */ /* 0x000fe20000ffe40e */
[----:B------:R-:W-:Y:S01]  /*9050*/  @!P2 IMAD.WIDE.U32 R14, R6, 0x180, R64 ;  /* 0x00000180060ea825 */ /* 0x000fe200078e0040 */
[----:B------:R-:W-:-:S03]  /*9060*/  ISETP.LT.OR P1, PT, R63, 0x1, !P0 ;  /* 0x000000013f00780c */ /* 0x000fc60004721670 */
[----:B------:R2:W-:Y:S10]  /*9070*/  @!P4 STG.E.U8 desc[UR16][R12.64+0x1], R17 ;  /* 0x000001110c00c986 */ /* 0x0005f4000c101110 */
[----:B---3--:R-:W-:Y:S05]  /*9080*/  @P1 BRA `(.L_x_38) ;  /* 0x0000000000201947 */ /* 0x008fea0003800000 */
[----:B------:R-:W-:Y:S01]  /*9090*/  IMAD.MOV.U32 R64, RZ, RZ, R8 ;  /* 0x000000ffff407224 */ /* 0x000fe200078e0008 */
[----:B------:R-:W-:Y:S01]  /*90a0*/  ULDC.64 UR6, c[0x0][0x5c0] ;  /* 0x0001700000067ab9 */ /* 0x000fe20000000a00 */
[----:B--2---:R-:W-:Y:S02]  /*90b0*/  IMAD R13, R7, 0x180, RZ ;  /* 0x00000180070d7824 */ /* 0x004fe400078e02ff */
[----:B------:R-:W-:-:S04]  /*90c0*/  IMAD.WIDE.U32 R10, R6, 0x180, R64 ;  /* 0x00000180060a7825 */ /* 0x000fc800078e0040 */
[----:B------:R-:W-:Y:S01]  /*90d0*/  IMAD.IADD R13, R11, 0x1, R13 ;  /* 0x000000010b0d7824 */ /* 0x000fe200078e020d */
[----:B------:R-:W-:-:S04]  /*90e0*/  IADD3 R10, P1, P4, R10, UR6, R95 ;  /* 0x000000060a0a7c10 */ /* 0x000fc8000fc3e05f */
[----:B------:R-:W-:-:S05]  /*90f0*/  IADD3.X R11, R13, UR7, R92, P1, P4 ;  /* 0x000000070d0b7c10 */ /* 0x000fca0008fe845c */
[----:B------:R1:W-:Y:S04]  /*9100*/  STG.E.U8 desc[UR16][R10.64], R113 ;  /* 0x000000710a007986 */ /* 0x0003e8000c101110 */
.L_x_38:
[----:B------:R-:W-:Y:S05]  /*9110*/  BSYNC B1 ;  /* 0x0000000000017941 */ /* 0x000fea0003800000 */
.L_x_37:
[----:B------:R-:W-:Y:S01]  /*9120*/  ISETP.LT.OR P1, PT, R63, 0x2, !P0 ;  /* 0x000000023f00780c */ /* 0x000fe20004721670 */
[----:B-12---:R-:W-:Y:S02]  /*9130*/  @!P2 IMAD R10, R7, 0x180, RZ ;  /* 0x00000180070aa824 */ /* 0x006fe400078e02ff */
[----:B------:R-:W-:Y:S01]  /*9140*/  FMUL R106, R106, R88 ;  /* 0x000000586a6a7220 */ /* 0x000fe20000400000 */
[----:B------:R-:W-:Y:S01]  /*9150*/  @!P2 IADD3 R12, P4, R14, R18, RZ ;  /* 0x000000120e0ca210 */ /* 0x000fe20007f9e0ff */
[----:B------:R-:W-:Y:S03]  /*9160*/  BSSY B1, `(.L_x_39) ;  /* 0x000000c000017945 */ /* 0x000fe60003800000 */
[----:B------:R-:W-:Y:S02]  /*9170*/  @!P2 IADD3.X R13, R19, R15, R10, P4, !PT ;  /* 0x0000000f130da210 */ /* 0x000fe400027fe40a */
[----:B------:R-:W-:-:S03]  /*9180*/  F2FP.SATFINITE.E4M3.F32.PACK_AB_MERGE_C R15, RZ, R106, RZ ;  /* 0x0000006aff0f723e */ /* 0x000fc600048070ff */
[----:B------:R-:W-:Y:S05]  /*9190*/  @P1 BRA `(.L_x_40) ;  /* 0x0000000000201947 */ /* 0x000fea0003800000 */
[----:B------:R-:W-:Y:S01]  /*91a0*/  IMAD.MOV.U32 R64, RZ, RZ, R8 ;  /* 0x000000ffff407224 */ /* 0x000fe200078e0008 */
[----:B------:R-:W-:Y:S01]  /*91b0*/  ULDC.64 UR6, c[0x0][0x5c0] ;  /* 0x0001700000067ab9 */ /* 0x000fe20000000a00 */
[----:B------:R-:W-:Y:S02]  /*91c0*/  IMAD R17, R7, 0x180, RZ ;  /* 0x0000018007117824 */ /* 0x000fe400078e02ff */
[----:B------:R-:W-:-:S04]  /*91d0*/  IMAD.WIDE.U32 R10, R6, 0x180, R64 ;  /* 0x00000180060a7825 */ /* 0x000fc800078e0040 */
[----:B------:R-:W-:Y:S01]  /*91e0*/  IMAD.IADD R17, R11, 0x1, R17 ;  /* 0x000000010b117824 */ /* 0x000fe200078e0211 */
[----:B------:R-:W-:-:S04]  /*91f0*/  IADD3 R10, P1, P4, R10, UR6, R95 ;  /* 0x000000060a0a7c10 */ /* 0x000fc8000fc3e05f */
[----:B------:R-:W-:-:S05]  /*9200*/  IADD3.X R11, R17, UR7, R92, P1, P4 ;  /* 0x00000007110b7c10 */ /* 0x000fca0008fe845c */
[----:B------:R1:W-:Y:S04]  /*9210*/  STG.E.U8 desc[UR16][R10.64+0x1], R15 ;  /* 0x0000010f0a007986 */ /* 0x0003e8000c101110 */
.L_x_40:
[----:B------:R-:W-:Y:S05]  /*9220*/  BSYNC B1 ;  /* 0x0000000000017941 */ /* 0x000fea0003800000 */
.L_x_39:
[----:B------:R-:W-:Y:S01]  /*9230*/  FMUL R109, R109, R88 ;  /* 0x000000586d6d7220 */ /* 0x000fe20000400000 */
[----:B------:R-:W-:Y:S01]  /*9240*/  @!P5 IMAD.MOV.U32 R64, RZ, RZ, R8 ;  /* 0x000000ffff40d224 */ /* 0x000fe200078e0008 */
[----:B------:R-:W-:Y:S01]  /*9250*/  ISETP.LT.OR P4, PT, R63, 0x11, !P3 ;  /* 0x000000113f00780c */ /* 0x000fe20005f81670 */
[----:B------:R-:W-:Y:S01]  /*9260*/  @!P5 IMAD R14, R7, 0x180, RZ ;  /* 0x00000180070ed824 */ /* 0x000fe200078e02ff */
[----:B------:R-:W-:Y:S01]  /*9270*/  ISETP.LT.OR P1, PT, R63, 0x12, !P3 ;  /* 0x000000123f00780c */ /* 0x000fe20005f21670 */
[----:B-1----:R-:W-:Y:S01]  /*9280*/  @!P5 IMAD.WIDE.U32 R10, R6, 0x180, R64 ;  /* 0x00000180060ad825 */ /* 0x002fe200078e0040 */
[----:B------:R-:W-:-:S03]  /*9290*/  F2FP.SATFINITE.E4M3.F32.PACK_AB_MERGE_C R109, RZ, R109, RZ ;  /* 0x0000006dff6d723e */ /* 0x000fc600048070ff */
[-C--:B------:R-:W-:Y:S01]  /*92a0*/  FMUL R104, R104, R88.reuse ;  /* 0x0000005868687220 */ /* 0x080fe20000400000 */
[----:B------:R-:W-:Y:S01]  /*92b0*/  FMUL R107, R107, R88 ;  /* 0x000000586b6b7220 */ /* 0x000fe20000400000 */
[----:B------:R-:W-:Y:S01]  /*92c0*/  BSSY B1, `(.L_x_41) ;  /* 0x0000013000017945 */ /* 0x000fe20003800000 */
[----:B------:R1:W-:Y:S01]  /*92d0*/  @!P2 STG.E.U8 desc[UR16][R12.64+0x8], R109 ;  /* 0x0000086d0c00a986 */ /* 0x0003e2000c101110 */
[----:B0-----:R-:W-:Y:S02]  /*92e0*/  @!P5 IADD3 R10, P2, R10, R22, RZ ;  /* 0x000000160a0ad210 */ /* 0x001fe40007f5e0ff */
[----:B------:R-:W-:Y:S01]  /*92f0*/  F2FP.SATFINITE.E4M3.F32.PACK_AB_MERGE_C R15, RZ, R104, RZ ;  /* 0x00000068ff0f723e */ /* 0x000fe200048070ff */
[----:B------:R-:W0:Y:S01]  /*9300*/  @!P4 LDC.64 R16, c[0x0][0x5c0] ;  /* 0x00017000ff10cb82 */ /* 0x000e220000000a00 */
[----:B------:R-:W-:Y:S02]  /*9310*/  @!P5 IADD3.X R11, R23, R11, R14, P2, !PT ;  /* 0x0000000b170bd210 */ /* 0x000fe400017fe40e */
[----:B------:R-:W-:-:S02]  /*9320*/  ISETP.LT.OR P2, PT, R63, 0x9, !P0 ;  /* 0x000000093f00780c */ /* 0x000fc40004741670 */
[----:B------:R-:W-:Y:S01]  /*9330*/  F2FP.SATFINITE.E4M3.F32.PACK_AB_MERGE_C R107, RZ, R107, RZ ;  /* 0x0000006bff6b723e */ /* 0x000fe200048070ff */
[----:B------:R1:W-:Y:S02]  /*9340*/  @!P5 STG.E.U8 desc[UR16][R10.64+0x9], R15 ;  /* 0x0000090f0a00d986 */ /* 0x0003e4000c101110 */
[----:B------:R-:W2:Y:S08]  /*9350*/  @!P1 LDC.64 R18, c[0x0][0x5c0] ;  /* 0x00017000ff129b82 */ /* 0x000eb00000000a00 */
[----:B------:R-:W-:Y:S05]  /*9360*/  @P2 BRA `(.L_x_42) ;  /* 0x0000000000202947 */ /* 0x000fea0003800000 */
[----:B------:R-:W-:Y:S01]  /*9370*/  IMAD.MOV.U32 R64, RZ, RZ, R8 ;  /* 0x000000ffff407224 */ /* 0x000fe200078e0008 */
[----:B------:R-:W-:Y:S01]  /*9380*/  ULDC.64 UR6, c[0x0][0x5c0] ;  /* 0x0001700000067ab9 */ /* 0x000fe20000000a00 */
[----:B-1----:R-:W-:Y:S02]  /*9390*/  IMAD R13, R7, 0x180, RZ ;  /* 0x00000180070d7824 */ /* 0x002fe400078e02ff */
[----:B------:R-:W-:-:S04]  /*93a0*/  IMAD.WIDE.U32 R10, R6, 0x180, R64 ;  /* 0x00000180060a7825 */ /* 0x000fc800078e0040 */
[----:B------:R-:W-:Y:S01]  /*93b0*/  IMAD.IADD R13, R11, 0x1, R13 ;  /* 0x000000010b0d7824 */ /* 0x000fe200078e020d */
[----:B------:R-:W-:-:S04]  /*93c0*/  IADD3 R10, P2, P5, R10, UR6, R95 ;  /* 0x000000060a0a7c10 */ /* 0x000fc8000fd5e05f */
[----:B------:R-:W-:-:S05]  /*93d0*/  IADD3.X R11, R13, UR7, R92, P2, P5 ;  /* 0x000000070d0b7c10 */ /* 0x000fca00097ea45c */
[----:B------:R3:W-:Y:S04]  /*93e0*/  STG.E.U8 desc[UR16][R10.64+0x8], R107 ;  /* 0x0000086b0a007986 */ /* 0x0007e8000c101110 */
.L_x_42:
[----:B------:R-:W-:Y:S05]  /*93f0*/  BSYNC B1 ;  /* 0x0000000000017941 */ /* 0x000fea0003800000 */
.L_x_41:
[----:B------:R-:W-:Y:S01]  /*9400*/  ISETP.LT.OR P2, PT, R63, 0xa, !P0 ;  /* 0x0000000a3f00780c */ /* 0x000fe20004741670 */
[----:B------:R-:W-:Y:S01]  /*9410*/  FMUL R102, R102, R88 ;  /* 0x0000005866667220 */ /* 0x000fe20000400000 */
[----:B------:R-:W-:Y:S04]  /*9420*/  BSSY B1, `(.L_x_43) ;  /* 0x000000b000017945 */ /* 0x000fe80003800000 */
[----:B-1----:R-:W-:-:S07]  /*9430*/  F2FP.SATFINITE.E4M3.F32.PACK_AB_MERGE_C R13, RZ, R102, RZ ;  /* 0x00000066ff0d723e */ /* 0x002fce00048070ff */
[----:B------:R-:W-:Y:S05]  /*9440*/  @P2 BRA `(.L_x_44) ;  /* 0x0000000000202947 */ /* 0x000fea0003800000 */
[----:B------:R-:W-:Y:S01]  /*9450*/  IMAD.MOV.U32 R64, RZ, RZ, R8 ;  /* 0x000000ffff407224 */ /* 0x000fe200078e0008 */
[----:B------:R-:W-:Y:S01]  /*9460*/  ULDC.64 UR6, c[0x0][0x5c0] ;  /* 0x0001700000067ab9 */ /* 0x000fe20000000a00 */
[----:B------:R-:W-:Y:S02]  /*9470*/  IMAD R15, R7, 0x180, RZ ;  /* 0x00000180070f7824 */ /* 0x000fe400078e02ff */
[----:B---3--:R-:W-:-:S04]  /*9480*/  IMAD.WIDE.U32 R10, R6, 0x180, R64 ;  /* 0x00000180060a7825 */ /* 0x008fc800078e0040 */
[----:B------:R-:W-:Y:S01]  /*9490*/  IMAD.IADD R15, R11, 0x1, R15 ;  /* 0x000000010b0f7824 */ /* 0x000fe200078e020f */
[----:B------:R-:W-:-:S04]  /*94a0*/  IADD3 R10, P2, P5, R10, UR6, R95 ;  /* 0x000000060a0a7c10 */ /* 0x000fc8000fd5e05f */
[----:B------:R-:W-:-:S05]  /*94b0*/  IADD3.X R11, R15, UR7, R92, P2, P5 ;  /* 0x000000070f0b7c10 */ /* 0x000fca00097ea45c */
[----:B------:R1:W-:Y:S04]  /*94c0*/  STG.E.U8 desc[UR16][R10.64+0x9], R13 ;  /* 0x0000090d0a007986 */ /* 0x0003e8000c101110 */
.L_x_44:
[----:B------:R-:W-:Y:S05]  /*94d0*/  BSYNC B1 ;  /* 0x0000000000017941 */ /* 0x000fea0003800000 */
.L_x_43:
[----:B------:R-:W-:Y:S01]  /*94e0*/  @!P4 IMAD.MOV.U32 R64, RZ, RZ, R8 ;  /* 0x000000ffff40c224 */ /* 0x000fe200078e0008 */
[----:B------:R-:W-:Y:S01]  /*94f0*/  ISETP.LT.OR P2, PT, R63, 0x19, !P3 ;  /* 0x000000193f00780c */ /* 0x000fe20005f41670 */
[----:B------:R-:W-:Y:S01]  /*9500*/  @!P4 IMAD R14, R7, 0x180, RZ ;  /* 0x00000180070ec824 */ /* 0x000fe200078e02ff */
[----:B------:R-:W-:Y:S01]  /*9510*/  ISETP.LT.OR P3, PT, R63, 0x1a, !P3 ;  /* 0x0000001a3f00780c */ /* 0x000fe20005f61670 */
[----:B-1-3--:R-:W-:-:S04]  /*9520*/  @!P4 IMAD.WIDE.U32 R10, R6, 0x180, R64 ;  /* 0x00000180060ac825 */ /* 0x00afc800078e0040 */
[-C--:B------:R-:W-:Y:S01]  /*9530*/  FMUL R105, R105, R88.reuse ;  /* 0x0000005869697220 */ /* 0x080fe20000400000 */
[-C--:B------:R-:W-:Y:S01]  /*9540*/  FMUL R100, R100, R88.reuse ;  /* 0x0000005864647220 */ /* 0x080fe20000400000 */
[----:B------:R-:W-:Y:S01]  /*9550*/  FMUL R103, R103, R88 ;  /* 0x0000005867677220 */ /* 0x000fe20000400000 */
[----:B------:R-:W-:Y:S01]  /*9560*/  @!P1 IMAD.MOV.U32 R64, RZ, RZ, R8 ;  /* 0x000000ffff409224 */ /* 0x000fe200078e0008 */
[----:B0-----:R-:W-:Y:S01]  /*9570*/  @!P4 IADD3 R10, P5, R10, R16, RZ ;  /* 0x000000100a0ac210 */ /* 0x001fe20007fbe0ff */
[----:B------:R-:W-:Y:S01]  /*9580*/  BSSY B1, `(.L_x_45) ;  /* 0x0000017000017945 */ /* 0x000fe20003800000 */
[----:B------:R-:W-:Y:S01]  /*9590*/  F2FP.SATFINITE.E4M3.F32.PACK_AB_MERGE_C R105, RZ, R105, RZ ;  /* 0x00000069ff69723e */ /* 0x000fe200048070ff */
[----:B------:R-:W-:Y:S01]  /*95a0*/  @!P1 IMAD.WIDE.U32 R12, R6, 0x180, R64 ;  /* 0x00000180060c9825 */ /* 0x000fe200078e0040 */
[----:B------:R-:W-:Y:S01]  /*95b0*/  @!P4 IADD3.X R11, R17, R11, R14, P5, !PT ;  /* 0x0000000b110bc210 */ /* 0x000fe20002ffe40e */
[----:B------:R-:W0:Y:S01]  /*95c0*/  @!P2 LDC.64 R20, c[0x0][0x5c0] ;  /* 0x00017000ff14ab82 */ /* 0x000e220000000a00 */
[----:B------:R-:W-:Y:S01]  /*95d0*/  F2FP.SATFINITE.E4M3.F32.PACK_AB_MERGE_C R15, RZ, R100, RZ ;  /* 0x00000064ff0f723e */ /* 0x000fe200048070ff */
[----:B------:R-:W-:Y:S01]  /*95e0*/  @!P1 IMAD R14, R7, 0x180, RZ ;  /* 0x00000180070e9824 */ /* 0x000fe200078e02ff */
[----:B--2---:R-:W-:Y:S01]  /*95f0*/  @!P1 IADD3 R12, P5, R12, R18, RZ ;  /* 0x000000120c0c9210 */ /* 0x004fe20007fbe0ff */
[----:B------:R1:W-:Y:S01]  /*9600*/  @!P4 STG.E.U8 desc[UR16][R10.64+0x10], R105 ;  /* 0x000010690a00c986 */ /* 0x0003e2000c101110 */
[----:B------:R-:W-:-:S02]  /*9610*/  ISETP.LT.OR P4, PT, R63, 0x11, !P0 ;  /* 0x000000113f00780c */ /* 0x000fc40004781670 */
[----:B------:R-:W-:Y:S01]  /*9620*/  @!P1 IADD3.X R13, R19, R13, R14, P5, !PT ;  /* 0x0000000d130d9210 */ /* 0x000fe20002ffe40e */
[----:B------:R-:W2:Y:S01]  /*9630*/  @!P3 LDC.64 R22, c[0x0][0x5c0] ;  /* 0x00017000ff16bb82 */ /* 0x000ea20000000a00 */
[----:B------:R-:W-:-:S03]  /*9640*/  F2FP.SATFINITE.E4M3.F32.PACK_AB_MERGE_C R103, RZ, R103, RZ ;  /* 0x00000067ff67723e */ /* 0x000fc600048070ff */
[----:B------:R1:W-:Y:S06]  /*9650*/  @!P1 STG.E.U8 desc[UR16][R12.64+0x11], R15 ;  /* 0x0000110f0c009986 */ /* 0x0003ec000c101110 */
        /* <DEDUP_REMOVED lines=9> */
.L_x_46:
[----:B------:R-:W-:Y:S05]  /*96f0*/  BSYNC B1 ;  /* 0x0000000000017941 */ /* 0x000fea0003800000 */
.L_x_45:
[----:B------:R-:W-:Y:S01]  /*9700*/  ISETP.LT.OR P1, PT, R63, 0x12, !P0 ;  /* 0x000000123f00780c */ /* 0x000fe20004721670 */
[--C-:B------:R-:W-:Y:S02]  /*9710*/  @!P2 IMAD.MOV.U32 R64, RZ, RZ, R8.reuse ;  /* 0x000000ffff40a224 */ /* 0x100fe400078e0008 */
[-C--:B------:R-:W-:Y:S01]  /*9720*/  FMUL R101, R101, R88.reuse ;  /* 0x0000005865657220 */ /* 0x080fe20000400000 */
[----:B-1----:R-:W-:Y:S02]  /*9730*/  @!P3 IMAD.MOV.U32 R12, RZ, RZ, R8 ;  /* 0x000000ffff0cb224 */ /* 0x002fe400078e0008 */
[-C--:B------:R-:W-:Y:S01]  /*9740*/  FMUL R96, R96, R88.reuse ;  /* 0x0000005860607220 */ /* 0x080fe20000400000 */
[--C-:B------:R-:W-:Y:S02]  /*9750*/  @!P3 IMAD.MOV.U32 R13, RZ, RZ, R65.reuse ;  /* 0x000000ffff0db224 */ /* 0x100fe400078e0041 */
[----:B------:R-:W-:Y:S01]  /*9760*/  FMUL R98, R98, R88 ;  /* 0x0000005862627220 */ /* 0x000fe20000400000 */
[----:B---3--:R-:W-:Y:S01]  /*9770*/  @!P2 IMAD.WIDE.U32 R10, R6, 0x180, R64 ;  /* 0x00000180060aa825 */ /* 0x008fe200078e0040 */
[----:B------:R-:W-:Y:S01]  /*9780*/  BSSY B1, `(.L_x_47) ;  /* 0x0000014000017945 */ /* 0x000fe20003800000 */
[----:B------:R-:W-:-:S02]  /*9790*/  F2FP.SATFINITE.E4M3.F32.PACK_AB_MERGE_C R101, RZ, R101, RZ ;  /* 0x00000065ff65723e */ /* 0x000fc400048070ff */
[----:B------:R-:W-:Y:S01]  /*97a0*/  @!P3 IMAD.WIDE.U32 R14, R6, 0x180, R12 ;  /* 0x00000180060eb825 */ /* 0x000fe200078e000c */
[----:B0-----:R-:W-:Y:S02]  /*97b0*/  @!P2 IADD3 R12, P4, R10, R20, RZ ;  /* 0x000000140a0ca210 */ /* 0x001fe40007f9e0ff */
[----:B------:R-:W-:Y:S01]  /*97c0*/  F2FP.SATFINITE.E4M3.F32.PACK_AB_MERGE_C R19, RZ, R96, RZ ;  /* 0x00000060ff13723e */ /* 0x000fe200048070ff */
[C---:B------:R-:W-:Y:S01]  /*97d0*/  @!P2 IMAD R13, R7.reuse, 0x180, RZ ;  /* 0x00000180070da824 */ /* 0x040fe200078e02ff */
[----:B--2---:R-:W-:Y:S01]  /*97e0*/  @!P3 IADD3 R14, P5, R14, R22, RZ ;  /* 0x000000160e0eb210 */ /* 0x004fe20007fbe0ff */
[----:B------:R-:W-:Y:S01]  /*97f0*/  @!P3 IMAD R16, R7, 0x180, RZ ;  /* 0x000001800710b824 */ /* 0x000fe200078e02ff */
[----:B------:R-:W-:Y:S02]  /*9800*/  F2FP.SATFINITE.E4M3.F32.PACK_AB_MERGE_C R17, RZ, R98, RZ ;  /* 0x00000062ff11723e */ /* 0x000fe400048070ff */
[----:B------:R-:W-:Y:S02]  /*9810*/  @!P2 IADD3.X R13, R21, R11, R13, P4, !PT ;  /* 0x0000000b150da210 */ /* 0x000fe400027fe40d */
[----:B------:R-:W-:Y:S01]  /*9820*/  @!P3 IADD3.X R15, R23, R15, R16, P5, !PT ;  /* 0x0000000f170fb210 */ /* 0x000fe20002ffe410 */
[----:B------:R-:W-:Y:S06]  /*9830*/  @P1 BRA `(.L_x_48) ;  /* 0x0000000000201947 */ /* 0x000fec0003800000 */
        /* <DEDUP_REMOVED lines=8> */
.L_x_48:
[----:B------:R-:W-:Y:S05]  /*98c0*/  BSYNC B1 ;  /* 0x0000000000017941 */ /* 0x000fea0003800000 */
.L_x_47:
[----:B------:R1:W-:Y:S01]  /*98d0*/  @!P2 STG.E.U8 desc[UR16][R12.64+0x18], R101 ;  /* 0x000018650c00a986 */ /* 0x0003e2000c101110 */
[----:B------:R-:W-:Y:S01]  /*98e0*/  ISETP.LT.OR P1, PT, R63, 0x19, !P0 ;  /* 0x000000193f00780c */ /* 0x000fe20004721670 */
[-C--:B------:R-:W-:Y:S01]  /*98f0*/  FMUL R99, R99, R88.reuse ;  /* 0x0000005863637220 */ /* 0x080fe20000400000 */
[----:B------:R-:W-:Y:S01]  /*9900*/  BSSY B1, `(.L_x_49) ;  /* 0x000000e000017945 */ /* 0x000fe20003800000 */
[----:B------:R1:W-:Y:S01]  /*9910*/  @!P3 STG.E.U8 desc[UR16][R14.64+0x19], R19 ;  /* 0x000019130e00b986 */ /* 0x0003e2000c101110 */
[----:B------:R-:W-:Y:S01]  /*9920*/  ISETP.LT.OR P0, PT, R63, 0x1a, !P0 ;  /* 0x0000001a3f00780c */ /* 0x000fe20004701670 */
[----:B------:R-:W-:Y:S01]  /*9930*/  FMUL R94, R94, R88 ;  /* 0x000000585e5e7220 */ /* 0x000fe20000400000 */
[----:B------:R-:W-:-:S07]  /*9940*/  F2FP.SATFINITE.E4M3.F32.PACK_AB_MERGE_C R99, RZ, R99, RZ ;  /* 0x00000063ff63723e */ /* 0x000fce00048070ff */
[----:B------:R-:W-:Y:S05]  /*9950*/  @P1 BRA `(.L_x_50) ;  /* 0x0000000000201947 */ /* 0x000fea0003800000 */
[----:B------:R-:W-:Y:S01]  /*9960*/  IMAD.MOV.U32 R64, RZ, RZ, R8 ;  /* 0x000000ffff407224 */ /* 0x000fe200078e0008 */
[----:B------:R-:W-:Y:S01]  /*9970*/  ULDC.64 UR6, c[0x0][0x5c0] ;  /* 0x0001700000067ab9 */ /* 0x000fe20000000a00 */
[----:B-1----:R-:W-:Y:S02]  /*9980*/  IMAD R13, R7, 0x180, RZ ;  /* 0x00000180070d7824 */ /* 0x002fe400078e02ff */
[----:B0-----:R-:W-:-:S04]  /*9990*/  IMAD.WIDE.U32 R10, R6, 0x180, R64 ;  /* 0x00000180060a7825 */ /* 0x001fc800078e0040 */
[----:B------:R-:W-:Y:S01]  /*99a0*/  IMAD.IADD R13, R11, 0x1, R13 ;  /* 0x000000010b0d7824 */ /* 0x000fe200078e020d */
[----:B------:R-:W-:-:S04]  /*99b0*/  IADD3 R10, P1, P2, R10, UR6, R95 ;  /* 0x000000060a0a7c10 */ /* 0x000fc8000fa3e05f */
[----:B------:R-:W-:-:S05]  /*99c0*/  IADD3.X R11, R13, UR7, R92, P1, P2 ;  /* 0x000000070d0b7c10 */ /* 0x000fca0008fe445c */
[----:B------:R2:W-:Y:S04]  /*99d0*/  STG.E.U8 desc[UR16][R10.64+0x18], R99 ;  /* 0x000018630a007986 */ /* 0x0005e8000c101110 */
.L_x_50:
[----:B------:R-:W-:Y:S05]  /*99e0*/  BSYNC B1 ;  /* 0x0000000000017941 */ /* 0x000fea0003800000 */
.L_x_49:
[----:B0-2---:R-:W-:Y:S01]  /*99f0*/  F2FP.SATFINITE.E4M3.F32.PACK_AB_MERGE_C R11, RZ, R94, RZ ;  /* 0x0000005eff0b723e */ /* 0x005fe200048070ff */
        /* <DEDUP_REMOVED lines=9> */
.L_x_36:
[----:B------:R-:W-:Y:S05]  /*9a90*/  BSYNC B0 ;  /* 0x0000000000007941 */ /* 0x000fea0003800000 */
.L_x_32:
[----:B------:R-:W-:Y:S01]  /*9aa0*/  ULDC UR6, c[0x0][0xc] ;  /* 0x0000030000067ab9 */ /* 0x000fe20000000800 */
[----:B------:R-:W-:Y:S01]  /*9ab0*/  ULDC UR7, c[0x0][0x10] ;  /* 0x0000040000077ab9 */ /* 0x000fe20000000800 */
[----:B--2---:R-:W2:Y:S01]  /*9ac0*/  LDC R7, c[0x0][0x14] ;  /* 0x00000500ff077b82 */ /* 0x004ea20000000800 */
[----:B------:R-:W-:Y:S01]  /*9ad0*/  UIMAD.WIDE.U32 UR6, UR6, UR7, URZ ;  /* 0x00000007060672a5 */ /* 0x000fe2000f8e003f */
[----:B------:R-:W-:Y:S02]  /*9ae0*/  IMAD.MOV.U32 R6, RZ, RZ, -0x1 ;  /* 0xffffffffff067424 */ /* 0x000fe400078e00ff */
[----:B-1----:R-:W-:-:S03]  /*9af0*/  IMAD.MOV.U32 R10, RZ, RZ, -0x1 ;  /* 0xffffffffff0a7424 */ /* 0x002fc600078e00ff */
[----:B--2---:R-:W-:-:S04]  /*9b00*/  IMAD.WIDE.U32 R2, R7, UR6, R2 ;  /* 0x0000000607027c25 */ /* 0x004fc8000f8e0002 */
[----:B------:R-:W-:Y:S01]  /*9b10*/  IMAD R7, R7, UR7, RZ ;  /* 0x0000000707077c24 */ /* 0x000fe2000f8e02ff */
[----:B------:R-:W-:Y:S02]  /*9b20*/  ULDC.64 UR6, c[0x0][0x650] ;  /* 0x0001940000067ab9 */ /* 0x000fe40000000a00 */
[----:B------:R-:W-:Y:S01]  /*9b30*/  ISETP.GE.U32.AND P0, PT, R2, UR6, PT ;  /* 0x0000000602007c0c */ /* 0x000fe2000bf06070 */
[--C-:B------:R-:W-:Y:S01]  /*9b40*/  IMAD.IADD R3, R3, 0x1, R7.reuse ;  /* 0x0000000103037824 */ /* 0x100fe200078e0207 */
[----:B------:R-:W-:-:S04]  /*9b50*/  PRMT R7, RZ, 0x7610, R7 ;  /* 0x00007610ff077816 */ /* 0x000fc80000000007 */
[----:B------:R-:W-:-:S13]  /*9b60*/  ISETP.GE.U32.AND.EX P0, PT, R3, UR7, PT, P0 ;  /* 0x0000000703007c0c */ /* 0x000fda000bf06100 */
[----:B------:R-:W-:Y:S05]  /*9b70*/  @P0 BRA `(.L_x_51) ;  /* 0x0000000400640947 */ /* 0x000fea0003800000 */
[----:B------:R-:W1:Y:S01]  /*9b80*/  S2R R18, SR_CTAID.X ;  /* 0x0000000000127919 */ /* 0x000e620000002500 */
[----:B0----5:R-:W0:Y:S01]  /*9b90*/  LDC.64 R12, c[0x0][0x628] ;  /* 0x00018a00ff0c7b82 */ /* 0x021e220000000a00 */
[----:B------:R-:W-:Y:S01]  /*9ba0*/  ULDC UR6, c[0x0][0x150] ;  /* 0x0000540000067ab9 */ /* 0x000fe20000000800 */
[----:B------:R-:W-:Y:S01]  /*9bb0*/  IMAD.MOV.U32 R10, RZ, RZ, R2 ;  /* 0x000000ffff0a7224 */ /* 0x000fe200078e0002 */
[----:B------:R-:W2:Y:S01]  /*9bc0*/  S2R R20, SR_CTAID.Y ;  /* 0x0000000000147919 */ /* 0x000ea20000002600 */
[----:B---3--:R-:W-:-:S04]  /*9bd0*/  IMAD.MOV.U32 R11, RZ, RZ, R3 ;  /* 0x000000ffff0b7224 */ /* 0x008fc800078e0003 */
[----:B------:R-:W3:Y:S08]  /*9be0*/  LDC R21, c[0x0][0x144] ;  /* 0x00005100ff157b82 */ /* 0x000ef00000000800 */
[----:B------:R-:W4:Y:S08]  /*9bf0*/  LDC R14, c[0x0][0x630] ;  /* 0x00018c00ff0e7b82 */ /* 0x000f300000000800 */
[----:B------:R-:W2:Y:S01]  /*9c00*/  LDC.64 R16, c[0x0][0x620] ;  /* 0x00018800ff107b82 */ /* 0x000ea20000000a00 */
[----:B0-----:R-:W-:-:S04]  /*9c10*/  ISETP.NE.U32.AND P0, PT, R12, RZ, PT ;  /* 0x000000ff0c00720c */ /* 0x001fc80003f05070 */
[----:B------:R-:W-:Y:S02]  /*9c20*/  ISETP.NE.AND.EX P0, PT, R13, RZ, PT, P0 ;  /* 0x000000ff0d00720c */ /* 0x000fe40003f05300 */
[----:B-1----:R-:W-:-:S05]  /*9c30*/  I2FP.F32.U32 R6, R18 ;  /* 0x0000001200067245 */ /* 0x002fca0000201000 */
[----:B------:R-:W-:-:S04]  /*9c40*/  FMUL R6, R6, UR6 ;  /* 0x0000000606067c20 */ /* 0x000fc80008400000 */
[----:B------:R0:W1:Y:S02]  /*9c50*/  F2I.U32.TRUNC.NTZ R19, R6 ;  /* 0x0000000600137305 */ /* 0x000064000020f000 */
[----:B---34-:R-:W-:Y:S05]  /*9c60*/  @!P0 BRA `(.L_x_52) ;  /* 0x0000000000288947 */ /* 0x018fea0003800000 */
[----:B------:R-:W3:Y:S02]  /*9c70*/  LDC R7, c[0x0][0x634] ;  /* 0x00018d00ff077b82 */ /* 0x000ee40000000800 */
[----:B---3--:R-:W-:-:S05]  /*9c80*/  IADD3 R11, P0, R2, R7, RZ ;  /* 0x00000007020b7210 */ /* 0x008fca0007f1e0ff */
[----:B------:R-:W-:-:S04]  /*9c90*/  IMAD.X R15, RZ, RZ, R3, P0 ;  /* 0x000000ffff0f7224 */ /* 0x000fc800000e0603 */
[----:B0-----:R-:W-:-:S04]  /*9ca0*/  IMAD.WIDE.U32 R6, R15, R12, RZ ;  /* 0x0000000c0f067225 */ /* 0x001fc800078e00ff */
[----:B------:R-:W-:-:S04]  /*9cb0*/  IMAD.WIDE.U32 R8, P0, R11, R13, R6 ;  /* 0x0000000d0b087225 */ /* 0x000fc80007800006 */
[----:B------:R-:W-:-:S04]  /*9cc0*/  IMAD.WIDE.U32 R6, R11, R12, RZ ;  /* 0x0000000c0b067225 */ /* 0x000fc800078e00ff */
[----:B------:R-:W-:Y:S01]  /*9cd0*/  IMAD.X R11, RZ, RZ, RZ, P0 ;  /* 0x000000ffff0b7224 */ /* 0x000fe200000e06ff */
[----:B------:R-:W-:Y:S01]  /*9ce0*/  IADD3 RZ, P0, R7, R8, RZ ;  /* 0x0000000807ff7210 */ /* 0x000fe20007f1e0ff */
[----:B------:R-:W-:-:S04]  /*9cf0*/  IMAD.MOV.U32 R10, RZ, RZ, R9 ;  /* 0x000000ffff0a7224 */ /* 0x000fc800078e0009 */
[----:B------:R-:W-:-:S08]  /*9d00*/  IMAD.WIDE.U32.X R10, R15, R13, R10, P0 ;  /* 0x0000000d0f0a7225 */ /* 0x000fd000000e040a */
.L_x_52:
[----:B------:R-:W3:Y:S01]  /*9d10*/  LDC.64 R26, c[0x0][0x640] ;  /* 0x00019000ff1a7b82 */ /* 0x000ee20000000a00 */
[-C--:B------:R-:W-:Y:S01]  /*9d20*/  SHF.R.U64 R15, R10, R14.reuse, R11 ;  /* 0x0000000e0a0f7219 */ /* 0x080fe2000000120b */
[----:B-1----:R-:W-:Y:S01]  /*9d30*/  IMAD.MOV R19, RZ, RZ, -R19 ;  /* 0x000000ffff137224 */ /* 0x002fe200078e0a13 */
[----:B0-----:R-:W-:Y:S01]  /*9d40*/  SHF.R.U32.HI R6, RZ, R14, R11 ;  /* 0x0000000eff067219 */ /* 0x001fe2000001160b */
[----:B------:R-:W-:Y:S01]  /*9d50*/  ULDC UR6, c[0x0][0x154] ;  /* 0x0000550000067ab9 */ /* 0x000fe20000000800 */
[----:B------:R-:W-:Y:S01]  /*9d60*/  IADD3 R9, P0, RZ, -R15, RZ ;  /* 0x8000000fff097210 */ /* 0x000fe20007f1e0ff */
[----:B------:R-:W-:Y:S02]  /*9d70*/  IMAD R21, R21, R19, R18 ;  /* 0x0000001315157224 */ /* 0x000fe400078e0212 */
[----:B------:R-:W0:Y:S01]  /*9d80*/  LDC R10, c[0x0][0x618] ;  /* 0x00018600ff0a7b82 */ /* 0x000e220000000800 */
[----:B------:R-:W-:Y:S02]  /*9d90*/  IMAD.MOV.U32 R11, RZ, RZ, 0x1 ;  /* 0x00000001ff0b7424 */ /* 0x000fe400078e00ff */
[----:B------:R-:W-:-:S04]  /*9da0*/  IMAD.X R7, RZ, RZ, ~R6, P0 ;  /* 0x000000ffff077224 */ /* 0x000fc800000e0e06 */
[-C--:B--2---:R-:W-:Y:S01]  /*9db0*/  IMAD R8, R7, R16.reuse, RZ ;  /* 0x0000001007087224 */ /* 0x084fe200078e02ff */
[----:B------:R-:W1:Y:S01]  /*9dc0*/  LDC R22, c[0x0][0x608] ;  /* 0x00018200ff167b82 */ /* 0x000e620000000800 */
[----:B------:R-:W-:-:S04]  /*9dd0*/  IMAD.WIDE.U32 R6, R9, R16, R2 ;  /* 0x0000001009067225 */ /* 0x000fc800078e0002 */
[----:B------:R-:W-:Y:S01]  /*9de0*/  IMAD R9, R9, R17, R8 ;  /* 0x0000001109097224 */ /* 0x000fe200078e0208 */
[----:B------:R-:W-:Y:S02]  /*9df0*/  I2FP.F32.U32 R8, R20 ;  /* 0x0000001400087245 */ /* 0x000fe40000201000 */
[----:B------:R-:W2:Y:S01]  /*9e00*/  LDC R24, c[0x0][0x658] ;  /* 0x00019600ff187b82 */ /* 0x000ea20000000800 */
[----:B------:R-:W-:Y:S01]  /*9e10*/  IMAD.IADD R7, R7, 0x1, R9 ;  /* 0x0000000107077824 */ /* 0x000fe200078e0209 */
[----:B---3--:R-:W-:Y:S01]  /*9e20*/  ISETP.NE.U32.AND P0, PT, R26, RZ, PT ;  /* 0x000000ff1a00720c */ /* 0x008fe20003f05070 */
[----:B------:R-:W-:Y:S01]  /*9e30*/  FMUL R8, R8, UR6 ;  /* 0x0000000608087c20 */ /* 0x000fe20008400000 */
[----:B------:R-:W-:Y:S02]  /*9e40*/  IMAD.MOV.U32 R9, RZ, RZ, -0x1 ;  /* 0xffffffffff097424 */ /* 0x000fe400078e00ff */
[----:B------:R-:W-:Y:S01]  /*9e50*/  ISETP.NE.AND.EX P0, PT, R27, RZ, PT, P0 ;  /* 0x000000ff1b00720c */ /* 0x000fe20003f05300 */
[----:B------:R3:W4:Y:S01]  /*9e60*/  F2I.U32.TRUNC.NTZ R17, R8 ;  /* 0x0000000800117305 */ /* 0x000722000020f000 */
[----:B------:R-:W3:Y:S01]  /*9e70*/  LDC R19, c[0x0][0x148] ;  /* 0x00005200ff137b82 */ /* 0x000ee20000000800 */
[----:B0-----:R-:W-:-:S02]  /*9e80*/  SHF.R.U64 R14, R6, R10, R7 ;  /* 0x0000000a060e7219 */ /* 0x001fc40000001207 */
[----:B------:R-:W-:-:S05]  /*9e90*/  SHF.R.U32.HI R7, RZ, R10, R7 ;  /* 0x0000000aff077219 */ /* 0x000fca0000011607 */
[----:B------:R-:W0:Y:S01]  /*9ea0*/  LDC R18, c[0x0][0x600] ;  /* 0x00018000ff127b82 */ /* 0x000e220000000800 */
[-CC-:B-1----:R-:W-:Y:S02]  /*9eb0*/  SHF.R.U64 R12, R14, R22.reuse, R7.reuse ;  /* 0x000000160e0c7219 */ /* 0x182fe40000001207 */
[----:B------:R-:W-:-:S05]  /*9ec0*/  SHF.R.U32.HI R7, RZ, R22, R7 ;  /* 0x00000016ff077219 */ /* 0x000fca0000011607 */
[----:B------:R-:W1:Y:S01]  /*9ed0*/  LDC R25, c[0x0][0x648] ;  /* 0x00019200ff197b82 */ /* 0x000e620000000800 */
[-CC-:B--2---:R-:W-:Y:S02]  /*9ee0*/  SHF.R.U64 R16, R12, R24.reuse, R7.reuse ;  /* 0x000000180c107219 */ /* 0x184fe40000001207 */
[-C--:B------:R-:W-:Y:S02]  /*9ef0*/  SHF.L.U32 R9, R9, R24.reuse, RZ ;  /* 0x0000001809097219 */ /* 0x080fe400000006ff */
[-C--:B------:R-:W-:Y:S01]  /*9f00*/  SHF.R.U32.HI R7, RZ, R24.reuse, R7 ;  /* 0x00000018ff077219 */ /* 0x080fe20000011607 */
[----:B------:R-:W-:Y:S01]  /*9f10*/  IMAD.MOV.U32 R6, RZ, RZ, R16 ;  /* 0x000000ffff067224 */ /* 0x000fe200078e0010 */
[----:B------:R-:W-:Y:S01]  /*9f20*/  SHF.L.U32 R62, R11, R24, RZ ;  /* 0x000000180b3e7219 */ /* 0x000fe200000006ff */
[----:B------:R-:W2:Y:S01]  /*9f30*/  LDC R28, c[0x0][0x638] ;  /* 0x00018e00ff1c7b82 */ /* 0x000ea20000000800 */
[----:B------:R-:W-:-:S07]  /*9f40*/  LOP3.LUT R23, RZ, R9, RZ, 0x33, !PT ;  /* 0x00000009ff177212 */ /* 0x000fce00078e33ff */
[----:B------:R-:W0:Y:S01]  /*9f50*/  LDC R29, c[0x0][0x610] ;  /* 0x00018400ff1d7b82 */ /* 0x000e220000000800 */
[----:B----4-:R-:W-:Y:S05]  /*9f60*/  @!P0 BRA `(.L_x_53) ;  /* 0x0000000000288947 */ /* 0x010fea0003800000 */
[----:B------:R-:W4:Y:S02]  /*9f70*/  LDC R11, c[0x0][0x64c] ;  /* 0x00019300ff0b7b82 */ /* 0x000f240000000800 */
[----:B----4-:R-:W-:-:S05]  /*9f80*/  IADD3 R11, P0, R16, R11, RZ ;  /* 0x0000000b100b7210 */ /* 0x010fca0007f1e0ff */
[----:B------:R-:W-:-:S04]  /*9f90*/  IMAD.X R13, RZ, RZ, R7, P0 ;  /* 0x000000ffff0d7224 */ /* 0x000fc800000e0607 */
[----:B------:R-:W-:-:S04]  /*9fa0*/  IMAD.WIDE.U32 R6, R13, R26, RZ ;  /* 0x0000001a0d067225 */ /* 0x000fc800078e00ff */
[----:B---3--:R-:W-:-:S04]  /*9fb0*/  IMAD.WIDE.U32 R8, P0, R11, R27, R6 ;  /* 0x0000001b0b087225 */ /* 0x008fc80007800006 */
[----:B------:R-:W-:-:S04]  /*9fc0*/  IMAD.WIDE.U32 R6, R11, R26, RZ ;  /* 0x0000001a0b067225 */ /* 0x000fc800078e00ff */
[----:B------:R-:W-:Y:S01]  /*9fd0*/  IMAD.X R11, RZ, RZ, RZ, P0 ;  /* 0x000000ffff0b7224 */ /* 0x000fe200000e06ff */
[----:B------:R-:W-:Y:S01]  /*9fe0*/  IADD3 RZ, P0, R7, R8, RZ ;  /* 0x0000000807ff7210 */ /* 0x000fe20007f1e0ff */
[----:B------:R-:W-:-:S04]  /*9ff0*/  IMAD.MOV.U32 R10, RZ, RZ, R9 ;  /* 0x000000ffff0a7224 */ /* 0x000fc800078e0009 */
[----:B------:R-:W-:-:S08]  /*a000*/  IMAD.WIDE.U32.X R6, R13, R27, R10, P0 ;  /* 0x0000001b0d067225 */ /* 0x000fd000000e040a */
.L_x_53:
[----:B------:R-:W-:Y:S01]  /*a010*/  ISETP.NE.AND P0, PT, R0, 0x1, PT ;  /* 0x000000010000780c */ /* 0x000fe20003f05270 */
[----:B0-----:R-:W-:Y:S01]  /*a020*/  VIADD R11, R18, 0xffffffff ;  /* 0xffffffff120b7836 */ /* 0x001fe20000000000 */
[----:B-1----:R-:W-:Y:S01]  /*a030*/  SHF.R.U64 R6, R6, R25, R7 ;  /* 0x0000001906067219 */ /* 0x002fe20000001207 */
[----:B------:R-:W-:Y:S01]  /*a040*/  IMAD.MOV R17, RZ, RZ, -R17 ;  /* 0x000000ffff117224 */ /* 0x000fe200078e0a11 */
[----:B------:R-:W-:Y:S01]  /*a050*/  LOP3.LUT R9, R12, R23, RZ, 0xc0, !PT ;  /* 0x000000170c097212 */ /* 0x000fe200078ec0ff */
[----:B------:R-:W-:Y:S02]  /*a060*/  IMAD.MOV.U32 R10, RZ, RZ, R15 ;  /* 0x000000ffff0a7224 */ /* 0x000fe400078e000f */
[----:B------:R-:W-:Y:S02]  /*a070*/  IMAD.MOV R7, RZ, RZ, -R6 ;  /* 0x000000ffff077224 */ /* 0x000fe400078e0a06 */
[----:B------:R-:W-:Y:S01]  /*a080*/  IMAD R62, R62, R6, R9 ;  /* 0x000000063e3e7224 */ /* 0x000fe200078e0209 */
[----:B------:R-:W-:Y:S01]  /*a090*/  LOP3.LUT R9, R14, R11, RZ, 0xc0, !PT ;  /* 0x0000000b0e097212 */ /* 0x000fe200078ec0ff */
[----:B--2---:R-:W-:-:S02]  /*a0a0*/  IMAD R6, R7, R28, R16 ;  /* 0x0000001c07067224 */ /* 0x004fc400078e0210 */
[----:B---3--:R-:W-:Y:S02]  /*a0b0*/  @P0 IMAD R21, R19, R17, R20 ;  /* 0x0000001113150224 */ /* 0x008fe400078e0214 */
[----:B------:R-:W-:Y:S02]  /*a0c0*/  IMAD R9, R6, R18, R9 ;  /* 0x0000001206097224 */ /* 0x000fe400078e0209 */
[----:B------:R-:W-:Y:S02]  /*a0d0*/  IMAD R62, R62, R29, R21 ;  /* 0x0000001d3e3e7224 */ /* 0x000fe400078e0215 */
[----:B------:R-:W-:-:S03]  /*a0e0*/  IMAD.MOV.U32 R7, RZ, RZ, 0x1 ;  /* 0x00000001ff077424 */ /* 0x000fc600078e00ff */
[----:B------:R-:W-:Y:S02]  /*a0f0*/  SEL R6, R9, R62, !P0 ;  /* 0x0000003e09067207 */ /* 0x000fe40004000000 */
[----:B------:R-:W-:-:S07]  /*a100*/  SEL R62, R62, R9, !P0 ;  /* 0x000000093e3e7207 */ /* 0x000fce0004000000 */
.L_x_51:
[----:B------:R-:W-:Y:S01]  /*a110*/  LOP3.LUT P0, RZ, R7, 0xff, RZ, 0xc0, !PT ;  /* 0x000000ff07ff7812 */ /* 0x000fe2000780c0ff */
[----:B------:R-:W-:Y:S01]  /*a120*/  UIMAD.WIDE.U32 UR6, UR5, 0x4ec4ec4f, URZ ;  /* 0x4ec4ec4f050678a5 */ /* 0x000fe2000f8e003f */
[----:B-----5:R-:W-:-:S03]  /*a130*/  IMAD.MOV.U32 R12, RZ, RZ, R62 ;  /* 0x000000ffff0c7224 */ /* 0x020fc600078e003e */
[----:B------:R-:W-:-:S04]  /*a140*/  USHF.R.U32.HI UR6, URZ, 0x2, UR7 ;  /* 0x000000023f067899 */ /* 0x000fc80008011607 */
[----:B------:R-:W-:-:S04]  /*a150*/  UIMAD UR5, UR6, -0xd, UR5 ;  /* 0xfffffff3060578a4 */ /* 0x000fc8000f8e0205 */
[----:B------:R-:W-:Y:S08]  /*a160*/  @P0 BRA `(.L_x_54) ;  /* 0xffffff6c00e00947 */ /* 0x000ff0000383ffff */
[----:B------:R-:W-:Y:S05]  /*a170*/  EXIT ;  /* 0x000000000000794d */ /* 0x000fea0003800000 */
.L_x_4:
[----:B0-----:R-:W-:Y:S01]  /*a180*/  ULDC.64 UR4, c[0x0][0x650] ;  /* 0x0001940000047ab9 */ /* 0x001fe20000000a00 */
        /* <DEDUP_REMOVED lines=25> */
.L_x_56:
[--C-:B------:R-:W-:Y:S01]  /*a320*/  SHF.R.U64 R16, R14, R18, R15.reuse ;  /* 0x000000120e107219 */ /* 0x100fe2000000120f */
[----:B------:R-:W0:Y:S01]  /*a330*/  LDC R22, c[0x0][0x618] ;  /* 0x00018600ff167b82 */ /* 0x000e220000000800 */
[----:B------:R-:W-:Y:S01]  /*a340*/  I2FP.F32.U32 R10, R8 ;  /* 0x00000008000a7245 */ /* 0x000fe20000201000 */
[----:B------:R-:W-:Y:S01]  /*a350*/  ULDC UR4, c[0x0][0x150] ;  /* 0x0000540000047ab9 */ /* 0x000fe20000000800 */
[----:B------:R-:W-:Y:S02]  /*a360*/  SHF.R.U32.HI R9, RZ, R18, R15 ;  /* 0x00000012ff097219 */ /* 0x000fe4000001160f */
[----:B------:R-:W-:Y:S01]  /*a370*/  IADD3 R13, P0, RZ, -R16, RZ ;  /* 0x80000010ff0d7210 */ /* 0x000fe20007f1e0ff */
[----:B------:R-:W-:Y:S01]  /*a380*/  FMUL R15, R10, UR4 ;  /* 0x000000040a0f7c20 */ /* 0x000fe20008400000 */
[----:B------:R-:W-:Y:S01]  /*a390*/  ULDC UR4, c[0x0][0x154] ;  /* 0x0000550000047ab9 */ /* 0x000fe20000000800 */
[----:B------:R-:W1:Y:S02]  /*a3a0*/  LDC.64 R24, c[0x0][0x640] ;  /* 0x00019000ff187b82 */ /* 0x000e640000000a00 */
[----:B------:R-:W-:-:S02]  /*a3b0*/  IMAD.X R9, RZ, RZ, ~R9, P0 ;  /* 0x000000ffff097224 */ /* 0x000fc400000e0e09 */
[----:B------:R-:W2:Y:S01]  /*a3c0*/  F2I.U32.TRUNC.NTZ R15, R15 ;  /* 0x0000000f000f7305 */ /* 0x000ea2000020f000 */
[----:B------:R-:W-:-:S03]  /*a3d0*/  IMAD.WIDE.U32 R10, R13, R20, R2 ;  /* 0x000000140d0a7225 */ /* 0x000fc600078e0002 */
[----:B------:R-:W3:Y:S01]  /*a3e0*/  LDC R17, c[0x0][0x144] ;  /* 0x00005100ff117b82 */ /* 0x000ee20000000800 */
[----:B------:R-:W-:-:S04]  /*a3f0*/  IMAD R12, R9, R20, RZ ;  /* 0x00000014090c7224 */ /* 0x000fc800078e02ff */
[----:B------:R-:W-:Y:S02]  /*a400*/  IMAD R9, R13, R21, R12 ;  /* 0x000000150d097224 */ /* 0x000fe400078e020c */
[----:B------:R-:W-:Y:S01]  /*a410*/  IMAD.MOV.U32 R12, RZ, RZ, -0x1 ;  /* 0xffffffffff0c7424 */ /* 0x000fe200078e00ff */
[----:B------:R-:W4:Y:S01]  /*a420*/  LDC R18, c[0x0][0x608] ;  /* 0x00018200ff127b82 */ /* 0x000f220000000800 */
[----:B------:R-:W-:Y:S01]  /*a430*/  IMAD.IADD R9, R11, 0x1, R9 ;  /* 0x000000010b097824 */ /* 0x000fe200078e0209 */
[----:B------:R-:W-:-:S04]  /*a440*/  I2FP.F32.U32 R11, R7 ;  /* 0x00000007000b7245 */ /* 0x000fc80000201000 */
[-C--:B0-----:R-:W-:Y:S01]  /*a450*/  SHF.R.U64 R14, R10, R22.reuse, R9 ;  /* 0x000000160a0e7219 */ /* 0x081fe20000001209 */
[----:B--2---:R-:W-:Y:S01]  /*a460*/  IMAD.MOV R10, RZ, RZ, -R15 ;  /* 0x000000ffff0a7224 */ /* 0x004fe200078e0a0f */
[----:B------:R-:W0:Y:S01]  /*a470*/  LDC R13, c[0x0][0x658] ;  /* 0x00019600ff0d7b82 */ /* 0x000e220000000800 */
[----:B-1----:R-:W-:Y:S01]  /*a480*/  ISETP.NE.U32.AND P0, PT, R24, RZ, PT ;  /* 0x000000ff1800720c */ /* 0x002fe20003f05070 */
[----:B------:R-:W-:Y:S01]  /*a490*/  FMUL R11, R11, UR4 ;  /* 0x000000040b0b7c20 */ /* 0x000fe20008400000 */
[----:B------:R-:W-:Y:S02]  /*a4a0*/  SHF.R.U32.HI R9, RZ, R22, R9 ;  /* 0x00000016ff097219 */ /* 0x000fe40000011609 */
[----:B------:R-:W-:-:S03]  /*a4b0*/  ISETP.NE.AND.EX P0, PT, R25, RZ, PT, P0 ;  /* 0x000000ff1900720c */ /* 0x000fc60003f05300 */
[----:B------:R-:W1:Y:S01]  /*a4c0*/  LDC R20, c[0x0][0x148] ;  /* 0x00005200ff147b82 */ /* 0x000e620000000800 */
[----:B---3--:R-:W-:Y:S02]  /*a4d0*/  IMAD R23, R17, R10, R8 ;  /* 0x0000000a11177224 */ /* 0x008fe400078e0208 */
[----:B------:R-:W-:-:S05]  /*a4e0*/  IMAD.MOV.U32 R10, RZ, RZ, 0x1 ;  /* 0x00000001ff0a7424 */ /* 0x000fca00078e00ff */
[----:B------:R-:W2:Y:S01]  /*a4f0*/  LDC R21, c[0x0][0x600] ;  /* 0x00018000ff157b82 */ /* 0x000ea20000000800 */
[-CC-:B----4-:R-:W-:Y:S02]  /*a500*/  SHF.R.U64 R17, R14, R18.reuse, R9.reuse ;  /* 0x000000120e117219 */ /* 0x190fe40000001209 */
[----:B------:R-:W-:Y:S02]  /*a510*/  SHF.R.U32.HI R8, RZ, R18, R9 ;  /* 0x00000012ff087219 */ /* 0x000fe40000011609 */
[----:B------:R3:W4:Y:S03]  /*a520*/  F2I.U32.TRUNC.NTZ R18, R11 ;  /* 0x0000000b00127305 */ /* 0x000726000020f000 */
[----:B------:R-:W1:Y:S01]  /*a530*/  LDC R26, c[0x0][0x648] ;  /* 0x00019200ff1a7b82 */ /* 0x000e620000000800 */
[-C--:B0-----:R-:W-:Y:S02]  /*a540*/  SHF.R.U64 R19, R17, R13.reuse, R8 ;  /* 0x0000000d11137219 */ /* 0x081fe40000001208 */
[----:B------:R-:W-:-:S02]  /*a550*/  SHF.L.U32 R12, R12, R13, RZ ;  /* 0x0000000d0c0c7219 */ /* 0x000fc400000006ff */
[-C--:B------:R-:W-:Y:S01]  /*a560*/  SHF.R.U32.HI R9, RZ, R13.reuse, R8 ;  /* 0x0000000dff097219 */ /* 0x080fe20000011608 */
[----:B------:R-:W-:Y:S01]  /*a570*/  IMAD.MOV.U32 R8, RZ, RZ, R19 ;  /* 0x000000ffff087224 */ /* 0x000fe200078e0013 */
[----:B------:R-:W-:Y:S01]  /*a580*/  SHF.L.U32 R22, R10, R13, RZ ;  /* 0x0000000d0a167219 */ /* 0x000fe200000006ff */
[----:B------:R-:W0:Y:S01]  /*a590*/  LDC R27, c[0x0][0x638] ;  /* 0x00018e00ff1b7b82 */ /* 0x000e220000000800 */
[----:B------:R-:W-:-:S07]  /*a5a0*/  LOP3.LUT R28, RZ, R12, RZ, 0x33, !PT ;  /* 0x0000000cff1c7212 */ /* 0x000fce00078e33ff */
        /* <DEDUP_REMOVED lines=12> */
.L_x_57:
[----:B------:R-:W-:Y:S01]  /*a670*/  ISETP.NE.AND P0, PT, R0, 0x1, PT ;  /* 0x000000010000780c */ /* 0x000fe20003f05270 */
[----:B--2---:R-:W-:Y:S01]  /*a680*/  VIADD R11, R21, 0xffffffff ;  /* 0xffffffff150b7836 */ /* 0x004fe20000000000 */
[----:B-1----:R-:W-:Y:S01]  /*a690*/  SHF.R.U64 R9, R8, R26, R9 ;  /* 0x0000001a08097219 */ /* 0x002fe20000001209 */
[----:B------:R-:W-:Y:S01]  /*a6a0*/  IMAD.MOV R18, RZ, RZ, -R18 ;  /* 0x000000ffff127224 */ /* 0x000fe200078e0a12 */
[----:B------:R-:W-:Y:S02]  /*a6b0*/  LOP3.LUT R8, R17, R28, RZ, 0xc0, !PT ;  /* 0x0000001c11087212 */ /* 0x000fe400078ec0ff */
[----:B------:R-:W-:Y:S01]  /*a6c0*/  LOP3.LUT R14, R14, R11, RZ, 0xc0, !PT ;  /* 0x0000000b0e0e7212 */ /* 0x000fe200078ec0ff */
[----:B------:R-:W-:Y:S02]  /*a6d0*/  IMAD.MOV R10, RZ, RZ, -R9 ;  /* 0x000000ffff0a7224 */ /* 0x000fe400078e0a09 */
[----:B------:R-:W-:Y:S02]  /*a6e0*/  IMAD R8, R22, R9, R8 ;  /* 0x0000000916087224 */ /* 0x000fe400078e0208 */
[----:B------:R-:W-:-:S02]  /*a6f0*/  IMAD.MOV.U32 R11, RZ, RZ, 0x1 ;  /* 0x00000001ff0b7424 */ /* 0x000fc400078e00ff */
[----:B------:R-:W-:Y:S02]  /*a700*/  @P0 IMAD R23, R20, R18, R7 ;  /* 0x0000001214170224 */ /* 0x000fe400078e0207 */
[----:B0-----:R-:W-:Y:S02]  /*a710*/  IMAD R7, R10, R27, R19 ;  /* 0x0000001b0a077224 */ /* 0x001fe400078e0213 */
[----:B------:R-:W-:Y:S02]  /*a720*/  IMAD R15, R8, R29, R23 ;  /* 0x0000001d080f7224 */ /* 0x000fe400078e0217 */
[----:B------:R-:W-:Y:S02]  /*a730*/  IMAD R8, R7, R21, R14 ;  /* 0x0000001507087224 */ /* 0x000fe400078e020e */
[----:B------:R-:W-:-:S03]  /*a740*/  IMAD.MOV.U32 R10, RZ, RZ, R16 ;  /* 0x000000ffff0a7224 */ /* 0x000fc600078e0010 */
[----:B------:R-:W-:Y:S02]  /*a750*/  SEL R18, R8, R15, !P0 ;  /* 0x0000000f08127207 */ /* 0x000fe40004000000 */
[----:B------:R-:W-:-:S07]  /*a760*/  SEL R15, R15, R8, !P0 ;  /* 0x000000080f0f7207 */ /* 0x000fce0004000000 */
.L_x_55:
[----:B------:R-:W-:-:S08]  /*a770*/  NOP ;  /* 0x0000000000007918 */ /* 0x000fd00000000000 */
[----:B------:R-:W0:-:S00]  /*a780*/  USETMAXREG.DEALLOC.CTAPOOL 0x28 ;  /* 0x00000028000079c8 */ /* 0x000e0000080e0500 */
[----:B0-----:R-:W-:-:S13]  /*a790*/  ISETP.NE.AND P0, PT, R6, RZ, PT ;  /* 0x000000ff0600720c */ /* 0x001fda0003f05270 */
[----:B------:R-:W-:Y:S05]  /*a7a0*/  @P0 EXIT ;  /* 0x000000000000094d */ /* 0x000fea0003800000 */
[----:B------:R-:W-:Y:S01]  /*a7b0*/  LOP3.LUT P0, RZ, R11, 0xff, RZ, 0xc0, !PT ;  /* 0x000000ff0bff7812 */ /* 0x000fe2000780c0ff */
[----:B------:R-:W-:Y:S02]  /*a7c0*/  IMAD.MOV.U32 R12, RZ, RZ, 0x1 ;  /* 0x00000001ff0c7424 */ /* 0x000fe400078e00ff */
[----:B------:R-:W-:-:S10]  /*a7d0*/  IMAD.MOV.U32 R14, RZ, RZ, RZ ;  /* 0x000000ffff0e7224 */ /* 0x000fd400078e00ff */
[----:B------:R-:W-:Y:S05]  /*a7e0*/  @!P0 BRA `(.L_x_58) ;  /* 0x0000000c00348947 */ /* 0x000fea0003800000 */
[----:B------:R-:W0:Y:S01]  /*a7f0*/  LDC R6, c[0x0][0x28c] ;  /* 0x0000a300ff067b82 */ /* 0x000e220000000800 */
[----:B------:R-:W-:Y:S01]  /*a800*/  ULDC UR5, c[0x0][0x600] ;  /* 0x0001800000057ab9 */ /* 0x000fe20000000800 */
[----:B------:R-:W-:Y:S01]  /*a810*/  ULDC UR4, c[0x0][0xc] ;  /* 0x0000030000047ab9 */ /* 0x000fe20000000800 */
[----:B------:R-:W-:Y:S01]  /*a820*/  UIADD3 UR16, UR5, -0x1, URZ ;  /* 0xffffffff05107890 */ /* 0x000fe2000fffe03f */
[C---:B------:R-:W-:Y:S01]  /*a830*/  LOP3.LUT P2, RZ, R4.reuse, 0x7f, RZ, 0xc0, !PT ;  /* 0x0000007f04ff7812 */ /* 0x040fe2000784c0ff */
[----:B------:R-:W-:Y:S01]  /*a840*/  ULDC UR6, c[0x0][0x658] ;  /* 0x0001960000067ab9 */ /* 0x000fe20000000800 */
[----:B------:R-:W-:Y:S01]  /*a850*/  ULDC UR5, c[0x0][0x10] ;  /* 0x0000040000057ab9 */ /* 0x000fe20000000800 */
[----:B------:R-:W-:Y:S01]  /*a860*/  UMOV UR7, 0xffffffff ;  /* 0xffffffff00077882 */ /* 0x000fe20000000000 */
[----:B------:R-:W-:Y:S01]  /*a870*/  UMOV UR8, 0x1 ;  /* 0x0000000100087882 */ /* 0x000fe20000000000 */
[----:B------:R-:W-:Y:S01]  /*a880*/  UIMAD.WIDE.U32 UR4, UR4, UR5, URZ ;  /* 0x00000005040472a5 */ /* 0x000fe2000f8e003f */
[----:B------:R-:W-:Y:S01]  /*a890*/  LOP3.LUT P0, RZ, R4, 0x1f, RZ, 0xc0, !PT ;  /* 0x0000001f04ff7812 */ /* 0x000fe2000780c0ff */
[----:B------:R-:W-:Y:S01]  /*a8a0*/  USHF.L.U32 UR7, UR7, UR6, URZ ;  /* 0x0000000607077299 */ /* 0x000fe2000800063f */
[----:B------:R-:W-:Y:S01]  /*a8b0*/  BSSY B0, `(.L_x_58) ;  /* 0x00000c0000007945 */ /* 0x000fe20003800000 */
[----:B------:R-:W-:Y:S01]  /*a8c0*/  USHF.L.U32 UR18, UR8, UR6, URZ ;  /* 0x0000000608127299 */ /* 0x000fe2000800063f */
[----:B------:R-:W-:Y:S01]  /*a8d0*/  IMAD.MOV.U32 R16, RZ, RZ, 0x1 ;  /* 0x00000001ff107424 */ /* 0x000fe200078e00ff */
[----:B------:R-:W-:Y:S01]  /*a8e0*/  LOP3.LUT R17, R5, 0x2, RZ, 0xfc, !PT ;  /* 0x0000000205117812 */ /* 0x000fe200078efcff */
[----:B------:R-:W-:Y:S01]  /*a8f0*/  ULDC UR6, c[0x0][0x14] ;  /* 0x0000050000067ab9 */ /* 0x000fe20000000800 */
[----:B------:R-:W-:Y:S01]  /*a900*/  PLOP3.LUT P0, PT, P0, P2, PT, 0x8a, 0x0 ;  /* 0x000000000000781c */ /* 0x000fe20000705172 */
[----:B------:R-:W-:Y:S01]  /*a910*/  UIMAD.WIDE.U32 UR20, UR4, UR6, URZ ;  /* 0x00000006041472a5 */ /* 0x000fe2000f8e003f */
[----:B------:R-:W-:Y:S01]  /*a920*/  IMAD.MOV.U32 R12, RZ, RZ, 0x1 ;  /* 0x00000001ff0c7424 */ /* 0x000fe200078e00ff */
[----:B------:R-:W-:Y:S01]  /*a930*/  UIMAD UR13, UR5, UR6, URZ ;  /* 0x00000006050d72a4 */ /* 0x000fe2000f8e023f */
[----:B------:R-:W-:Y:S01]  /*a940*/  IMAD.MOV.U32 R14, RZ, RZ, RZ ;  /* 0x000000ffff0e7224 */ /* 0x000fe200078e00ff */
[----:B------:R-:W-:Y:S01]  /*a950*/  ULOP3.LUT UR17, URZ, UR7, URZ, 0x33, !UPT ;  /* 0x000000073f117292 */ /* 0x000fe2000f8e333f */
[----:B0-----:R-:W-:Y:S01]  /*a960*/  VIADD R6, R6, 0x1f ;  /* 0x0000001f06067836 */ /* 0x001fe20000000000 */
[----:B------:R-:W-:Y:S01]  /*a970*/  UIADD3 UR13, UR21, UR13, URZ ;  /* 0x0000000d150d7290 */ /* 0x000fe2000fffe03f */
[----:B------:R-:W-:-:S03]  /*a980*/  ULDC.64 UR22, c[0x0][0x198] ;  /* 0x0000660000167ab9 */ /* 0x000fc60000000a00 */
[----:B------:R-:W-:-:S04]  /*a990*/  SHF.R.S32.HI R7, RZ, 0x1f, R6 ;  /* 0x0000001fff077819 */ /* 0x000fc80000011406 */
[----:B------:R-:W-:-:S04]  /*a9a0*/  LEA.HI R7, R7, R6, RZ, 0x5 ;  /* 0x0000000607077211 */ /* 0x000fc800078f28ff */
[----:B------:R-:W-:-:S05]  /*a9b0*/  SHF.R.S32.HI R13, RZ, 0x5, R7 ;  /* 0x00000005ff0d7819 */ /* 0x000fca0000011407 */
[----:B------:R-:W-:-:S07]  /*a9c0*/  VIADD R4, R13, 0x1 ;  /* 0x000000010d047836 */ /* 0x000fce0000000000 */
.L_x_70:
[----:B------:R-:W-:-:S03]  /*a9d0*/  UMOV UR4, 0xffffffff ;  /* 0xffffffff00047882 */ /* 0x000fc60000000000 */
[----:B------:R-:W-:Y:S05]  /*a9e0*/  BRA.DIV UR4, `(.L_x_59) ;  /* 0x0000001204e87947 */ /* 0x000fea000b800000 */
[----:B------:R-:W-:-:S13]  /*a9f0*/  ELECT P1, URZ, PT ;  /* 0x00000000003f782f */ /* 0x000fda0003820000 */
.L_x_90:
[----:B------:R-:W0:Y:S01]  /*aa00*/  LDC R6, c[0x0][0x28c] ;  /* 0x0000a300ff067b82 */ /* 0x000e220000000800 */
[----:B------:R-:W-:Y:S01]  /*aa10*/  BSSY B1, `(.L_x_60) ;  /* 0x0000037000017945 */ /* 0x000fe20003800000 */
[----:B0-----:R-:W-:-:S13]  /*aa20*/  ISETP.LT.OR P1, PT, R6, 0x1, !P1 ;  /* 0x000000010600780c */ /* 0x001fda0004f21670 */
[----:B------:R-:W-:Y:S05]  /*aa30*/  @P1 BRA `(.L_x_61) ;  /* 0x0000000000d01947 */ /* 0x000fea0003800000 */
[----:B------:R-:W-:Y:S02]  /*aa40*/  IMAD.SHL.U32 R19, R18, 0x20, RZ ;  /* 0x0000002012137824 */ /* 0x000fe400078e00ff */
[----:B------:R-:W-:Y:S02]  /*aa50*/  IMAD.SHL.U32 R15, R15, 0x200, RZ ;  /* 0x000002000f0f7824 */ /* 0x000fe400078e00ff */
[----:B------:R-:W-:Y:S02]  /*aa60*/  IMAD.MOV.U32 R20, RZ, RZ, RZ ;  /* 0x000000ffff147224 */ /* 0x000fe400078e00ff */
[----:B------:R-:W-:Y:S02]  /*aa70*/  IMAD.MOV.U32 R6, RZ, RZ, R4 ;  /* 0x000000ffff067224 */ /* 0x000fe400078e0004 */
[----:B------:R-:W-:Y:S02]  /*aa80*/  IMAD.MOV.U32 R7, RZ, RZ, R12 ;  /* 0x000000ffff077224 */ /* 0x000fe400078e000c */
[----:B------:R-:W-:-:S07]  /*aa90*/  IMAD.MOV.U32 R8, RZ, RZ, R14 ;  /* 0x000000ffff087224 */ /* 0x000fce00078e000e */
.L_x_65:
[----:B------:R-:W0:Y:S01]  /*aaa0*/  S2R R18, SR_CgaCtaId ;  /* 0x0000000000127919 */ /* 0x000e220000008800 */
[----:B------:R-:W-:Y:S01]  /*aab0*/  MOV R9, 0x400 ;  /* 0x0000040000097802 */ /* 0x000fe20000000f00 */
[----:B------:R-:W1:Y:S03]  /*aac0*/  @!P2 LDC R11, c[0x0][0x500] ;  /* 0x00014000ff0bab82 */ /* 0x000e660000000800 */
[----:B0-----:R-:W-:Y:S02]  /*aad0*/  LEA R21, R18, R9, 0x18 ;  /* 0x0000000912157211 */ /* 0x001fe400078ec0ff */
[----:B------:R-:W-:-:S03]  /*aae0*/  SHF.L.U32 R9, R7, 0x1f, RZ ;  /* 0x0000001f07097819 */ /* 0x000fc600000006ff */
[----:B------:R-:W-:-:S04]  /*aaf0*/  IMAD R18, R8, 0x8, R21 ;  /* 0x0000000808127824 */ /* 0x000fc800078e0215 */
[----:B------:R-:W0:Y:S02]  /*ab00*/  SYNCS.PHASECHK.TRANS64.TRYWAIT P1, [R18+URZ+0x68], R9 ;  /* 0x00006809120075a7 */ /* 0x000e24000802017f */
[----:B01----:R-:W-:Y:S05]  /*ab10*/  @!P1 BRA `(.L_x_62) ;  /* 0x0000001000bc9947 */ /* 0x003fea0003800000 */
.L_x_91:
[----:B0-----:R-:W-:Y:S01]  /*ab20*/  PRMT R9, R17, 0x9910, RZ ;  /* 0x0000991011097816 */ /* 0x001fe200000000ff */
[----:B------:R0:W-:Y:S03]  /*ab30*/  @!P2 SYNCS.ARRIVE.TRANS64 RZ, [R18+URZ], R11 ;  /* 0x0000000b12ffa9a7 */ /* 0x0001e6000800003f */
[----:B------:R-:W-:-:S13]  /*ab40*/  ISETP.NE.AND P1, PT, R9, 0x2, PT ;  /* 0x000000020900780c */ /* 0x000fda0003f25270 */
[----:B0-----:R-:W-:Y:S05]  /*ab50*/  @P1 BRA `(.L_x_63) ;  /* 0x0000000000041947 */ /* 0x001fea0003800000 */
[----:B------:R-:W-:Y:S01]  /*ab60*/  BPT.TRAP 0x1 ;  /* 0x000000040000795c */ /* 0x000fe20000300000 */
.L_x_63:
[----:B------:R-:W-:Y:S05]  /*ab70*/  @P0 BRA `(.L_x_64) ;  /* 0x0000000000040947 */ /* 0x000fea0003800000 */
[----:B------:R-:W-:Y:S01]  /*ab80*/  BPT.TRAP 0x1 ;  /* 0x000000040000795c */ /* 0x000fe20000300000 */
.L_x_64:
[--C-:B------:R-:W-:Y:S01]  /*ab90*/  IMAD R9, R8, 0x4000, R21.reuse ;  /* 0x0000400008097824 */ /* 0x100fe200078e0215 */
[----:B------:R-:W-:Y:S01]  /*aba0*/  R2UR UR9, R18 ;  /* 0x00000000120972ca */ /* 0x000fe200000e0000 */
[----:B------:R-:W-:Y:S01]  /*abb0*/  IMAD R21, R8, 0x400, R21 ;  /* 0x0000040008157824 */ /* 0x000fe200078e0215 */
[----:B------:R-:W-:Y:S01]  /*abc0*/  UIADD3 UR4, UP0, UR22, 0xf0, URZ ;  /* 0x000000f016047890 */ /* 0x000fe2000ff1e03f */
[----:B------:R-:W-:Y:S01]  /*abd0*/  VIADD R6, R6, 0xffffffff ;  /* 0xffffffff06067836 */ /* 0x000fe20000000000 */
[----:B------:R-:W-:Y:S01]  /*abe0*/  R2UR UR5, R9 ;  /* 0x00000000090572ca */ /* 0x000fe200000e0000 */
[----:B------:R-:W-:Y:S01]  /*abf0*/  UIADD3 UR24, UP1, UR22, 0x1f0, URZ ;  /* 0x000001f016187890 */ /* 0x000fe2000ff3e03f */
[----:B------:R-:W-:Y:S01]  /*ac00*/  R2UR UR8, R21 ;  /* 0x00000000150872ca */ /* 0x000fe200000e0000 */
[----:B------:R-:W-:Y:S01]  /*ac10*/  VIADD R8, R8, 0x1 ;  /* 0x0000000108087836 */ /* 0x000fe20000000000 */
[----:B------:R-:W-:Y:S01]  /*ac20*/  R2UR UR11, R15 ;  /* 0x000000000f0b72ca */ /* 0x000fe200000e0000 */
[----:B------:R-:W-:Y:S01]  /*ac30*/  UIADD3.X UR25, URZ, UR23, URZ, UP1, !UPT ;  /* 0x000000173f197290 */ /* 0x000fe20008ffe43f */
[----:B------:R-:W-:Y:S01]  /*ac40*/  R2UR UR10, R20 ;  /* 0x00000000140a72ca */ /* 0x000fe200000e0000 */
[----:B------:R-:W-:Y:S01]  /*ac50*/  UMOV UR6, 0x0 ;  /* 0x0000000000067882 */ /* 0x000fe20000000000 */
[----:B------:R-:W-:Y:S01]  /*ac60*/  R2UR UR12, R10 ;  /* 0x000000000a0c72ca */ /* 0x000fe200000e0000 */
[----:B------:R-:W-:Y:S01]  /*ac70*/  UMOV UR7, 0x10000000 ;  /* 0x1000000000077882 */ /* 0x000fe20000000000 */
[----:B------:R-:W-:Y:S01]  /*ac80*/  R2UR UR19, R19 ;  /* 0x00000000131372ca */ /* 0x000fe200000e0000 */
[----:B------:R-:W-:Y:S01]  /*ac90*/  VIADD R20, R20, 0x20 ;  /* 0x0000002014147836 */ /* 0x000fe20000000000 */
[----:B------:R-:W-:Y:S01]  /*aca0*/  ISETP.GT.AND P3, PT, R6, 0x1, PT ;  /* 0x000000010600780c */ /* 0x000fe20003f64270 */
[----:B------:R-:W-:Y:S01]  /*acb0*/  UIADD3 UR14, UR5, 0x180, URZ ;  /* 0x00000180050e7890 */ /* 0x000fe2000fffe03f */
[----:B------:R-:W-:Y:S01]  /*acc0*/  ISETP.NE.AND P1, PT, R8, 0xd, PT ;  /* 0x0000000d0800780c */ /* 0x000fe20003f25270 */
[----:B------:R-:W-:-:S02]  /*acd0*/  UIADD3.X UR5, URZ, UR23, URZ, UP0, !UPT ;  /* 0x000000173f057290 */ /* 0x000fc400087fe43f */
[----:B------:R-:W-:Y:S01]  /*ace0*/  UIADD3 UR15, UR8, 0x34180, URZ ;  /* 0x00034180080f7890 */ /* 0x000fe2000fffe03f */
[----:B------:R-:W-:Y:S02]  /*acf0*/  SEL R18, RZ, 0x1, P1 ;  /* 0x00000001ff127807 */ /* 0x000fe40000800000 */
[----:B------:R-:W-:Y:S01]  /*ad00*/  UMOV UR8, UR14 ;  /* 0x0000000e00087c82 */ /* 0x000fe20008000000 */
[----:B------:R-:W-:Y:S02]  /*ad10*/  SEL R8, R8, RZ, P1 ;  /* 0x000000ff08087207 */ /* 0x000fe40000800000 */
[----:B------:R-:W-:Y:S01]  /*ad20*/  LOP3.LUT R7, R7, R18, RZ, 0x3c, !PT ;  /* 0x0000001207077212 */ /* 0x000fe200078e3cff */
[----:B------:R0:W-:Y:S02]  /*ad30*/  UTMALDG.3D [UR8], [UR4], desc[UR6] ;  /* 0x00000608040075b4 */ /* 0x0001e40008011000 */
[----:B0-----:R-:W-:Y:S01]  /*ad40*/  UMOV UR8, UR15 ;  /* 0x0000000f00087c82 */ /* 0x001fe20008000000 */
[----:B------:R-:W-:-:S02]  /*ad50*/  UMOV UR11, UR19 ;  /* 0x00000013000b7c82 */ /* 0x000fc40008000000 */
[----:B------:R0:W-:Y:S02]  /*ad60*/  UTMALDG.3D [UR8], [UR24], desc[UR6] ;  /* 0x00000608180075b4 */ /* 0x0001e40008011000 */
[----:B0-----:R-:W-:Y:S05]  /*ad70*/  @P3 BRA `(.L_x_65) ;  /* 0xfffffffc00483947 */ /* 0x001fea000383ffff */
.L_x_61:
[----:B------:R-:W-:Y:S05]  /*ad80*/  BSYNC B1 ;  /* 0x0000000000017941 */ /* 0x000fea0003800000 */
.L_x_60:
[----:B------:R-:W-:Y:S01]  /*ad90*/  LOP3.LUT P3, RZ, R16, 0xff, RZ, 0xc0, !PT ;  /* 0x000000ff10ff7812 */ /* 0x000fe2000786c0ff */
[----:B------:R-:W-:Y:S01]  /*ada0*/  IMAD.IADD R14, R13, 0x1, R14 ;  /* 0x000000010d0e7824 */ /* 0x000fe200078e020e */
[----:B------:R-:W-:Y:S01]  /*adb0*/  IADD3 R2, P4, R2, UR20, RZ ;  /* 0x0000001402027c10 */ /* 0x000fe2000ff9e0ff */
[----:B------:R-:W-:Y:S01]  /*adc0*/  ULDC.64 UR4, c[0x0][0x650] ;  /* 0x0001940000047ab9 */ /* 0x000fe20000000a00 */
[----:B------:R-:W-:Y:S01]  /*add0*/  BSSY B1, `(.L_x_66) ;  /* 0x000006b000017945 */ /* 0x000fe20003800000 */
[----:B------:R-:W-:Y:S01]  /*ade0*/  IMAD.MOV.U32 R15, RZ, RZ, -0x1 ;  /* 0xffffffffff0f7424 */ /* 0x000fe200078e00ff */
[----:B------:R-:W-:Y:S01]  /*adf0*/  ISETP.GT.U32.AND P1, PT, R14, 0xc, PT ;  /* 0x0000000c0e00780c */ /* 0x000fe20003f24070 */
[----:B------:R-:W-:Y:S01]  /*ae00*/  IMAD.MOV.U32 R18, RZ, RZ, -0x1 ;  /* 0xffffffffff127424 */ /* 0x000fe200078e00ff */
[----:B------:R-:W-:Y:S01]  /*ae10*/  IADD3.X R3, R3, UR13, RZ, P4, !PT ;  /* 0x0000000d03037c10 */ /* 0x000fe2000a7fe4ff */
[----:B------:R-:W-:Y:S01]  /*ae20*/  IMAD.MOV.U32 R10, RZ, RZ, -0x1 ;  /* 0xffffffffff0a7424 */ /* 0x000fe200078e00ff */
[----:B------:R-:W-:-:S02]  /*ae30*/  ISETP.LT.U32.AND P1, PT, R13, 0xd, P1 ;  /* 0x0000000d0d00780c */ /* 0x000fc40000f21070 */
[----:B------:R-:W-:Y:S01]  /*ae40*/  PRMT R16, RZ, 0x7610, R16 ;  /* 0x00007610ff107816 */ /* 0x000fe20000000010 */
[----:B------:R-:W0:Y:S01]  /*ae50*/  @P3 S2R R7, SR_CgaCtaId ;  /* 0x0000000000073919 */ /* 0x000e220000008800 */
[----:B------:R-:W-:-:S04]  /*ae60*/  @P3 MOV R6, 0x400 ;  /* 0x0000040000063802 */ /* 0x000fc80000000f00 */
[----:B0-----:R-:W-:Y:S01]  /*ae70*/  @P3 LEA R8, R7, R6, 0x18 ;  /* 0x0000000607083211 */ /* 0x001fe200078ec0ff */
[----:B------:R-:W-:-:S03]  /*ae80*/  IMAD.WIDE.U32 R6, R14, 0x4ec4ec4f, RZ ;  /* 0x4ec4ec4f0e067825 */ /* 0x000fc600078e00ff */
[----:B------:R0:W-:Y:S01]  /*ae90*/  @P3 SYNCS.ARRIVE.TRANS64.A1T0 RZ, [R8+URZ+0xe8], RZ ;  /* 0x0000e8ff08ff39a7 */ /* 0x0001e2000810003f */
[----:B------:R-:W-:Y:S02]  /*aea0*/  ISETP.GE.U32.AND P3, PT, R13, 0xd, PT ;  /* 0x0000000d0d00780c */ /* 0x000fe40003f66070 */
[----:B------:R-:W-:Y:S02]  /*aeb0*/  SHF.R.U32.HI R9, RZ, 0x2, R7 ;  /* 0x00000002ff097819 */ /* 0x000fe40000011607 */
[----:B------:R-:W-:Y:S02]  /*aec0*/  SEL R7, RZ, 0x1, !P1 ;  /* 0x00000001ff077807 */ /* 0x000fe40004800000 */
[----:B------:R-:W-:Y:S01]  /*aed0*/  ISETP.GE.U32.AND P1, PT, R2, UR4, PT ;  /* 0x0000000402007c0c */ /* 0x000fe2000bf26070 */
[----:B------:R-:W-:Y:S01]  /*aee0*/  IMAD R14, R9, -0xd, R14 ;  /* 0xfffffff3090e7824 */ /* 0x000fe200078e020e */
[----:B------:R-:W-:Y:S02]  /*aef0*/  LOP3.LUT R12, R12, R7, RZ, 0x3c, !PT ;  /* 0x000000070c0c7212 */ /* 0x000fe400078e3cff */
[----:B------:R-:W-:-:S02]  /*af00*/  ISETP.GE.U32.AND.EX P1, PT, R3, UR5, PT, P1 ;  /* 0x0000000503007c0c */ /* 0x000fc4000bf26110 */
[----:B------:R-:W-:Y:S02]  /*af10*/  PRMT R6, RZ, 0x7610, R6 ;  /* 0x00007610ff067816 */ /* 0x000fe40000000006 */
[----:B------:R-:W-:-:S09]  /*af20*/  @P3 LOP3.LUT R12, R12, 0x1, R9, 0x78, !PT ;  /* 0x000000010c0c3812 */ /* 0x000fd200078e7809 */
[----:B0-----:R-:W-:Y:S05]  /*af30*/  @P1 BRA `(.L_x_67) ;  /* 0x0000000400501947 */ /* 0x001fea0003800000 */
[----:B------:R-:W-:Y:S01]  /*af40*/  ULDC.64 UR4, c[0x0][0x628] ;  /* 0x00018a0000047ab9 */ /* 0x000fe20000000a00 */
[----:B------:R-:W0:Y:S01]  /*af50*/  S2R R18, SR_CTAID.X ;  /* 0x0000000000127919 */ /* 0x000e220000002500 */
[----:B------:R-:W-:Y:S01]  /*af60*/  ISETP.NE.U32.AND P1, PT, RZ, UR4, PT ;  /* 0x00000004ff007c0c */ /* 0x000fe2000bf25070 */
[----:B------:R-:W-:Y:S01]  /*af70*/  ULDC UR7, c[0x0][0x630] ;  /* 0x00018c0000077ab9 */ /* 0x000fe20000000800 */
[----:B------:R-:W-:Y:S01]  /*af80*/  IMAD.MOV.U32 R6, RZ, RZ, R2 ;  /* 0x000000ffff067224 */ /* 0x000fe200078e0002 */
[----:B------:R-:W1:Y:S01]  /*af90*/  S2R R15, SR_CTAID.Y ;  /* 0x00000000000f7919 */ /* 0x000e620000002600 */
[----:B------:R-:W-:Y:S01]  /*afa0*/  ISETP.NE.AND.EX P1, PT, RZ, UR5, PT, P1 ;  /* 0x00000005ff007c0c */ /* 0x000fe2000bf25310 */
[----:B------:R-:W-:-:S12]  /*afb0*/  IMAD.MOV.U32 R7, RZ, RZ, R3 ;  /* 0x000000ffff077224 */ /* 0x000fd800078e0003 */
[----:B------:R-:W-:Y:S05]  /*afc0*/  @!P1 BRA `(.L_x_68) ;  /* 0x0000000000289947 */ /* 0x000fea0003800000 */
[----:B------:R-:W-:Y:S02]  /*afd0*/  ULDC UR6, c[0x0][0x634] ;  /* 0x00018d0000067ab9 */ /* 0x000fe40000000800 */
[----:B------:R-:W-:-:S05]  /*afe0*/  IADD3 R11, P1, R2, UR6, RZ ;  /* 0x00000006020b7c10 */ /* 0x000fca000ff3e0ff */
[----:B------:R-:W-:-:S04]  /*aff0*/  IMAD.X R19, RZ, RZ, R3, P1 ;  /* 0x000000ffff137224 */ /* 0x000fc800008e0603 */
[----:B------:R-:W-:-:S04]  /*b000*/  IMAD.WIDE.U32 R8, R19, UR4, RZ ;  /* 0x0000000413087c25 */ /* 0x000fc8000f8e00ff */
[----:B------:R-:W-:-:S04]  /*b010*/  IMAD.WIDE.U32 R8, P1, R11, UR5, R8 ;  /* 0x000000050b087c25 */ /* 0x000fc8000f820008 */
[----:B------:R-:W-:-:S04]  /*b020*/  IMAD.WIDE.U32 R10, R11, UR4, RZ ;  /* 0x000000040b0a7c25 */ /* 0x000fc8000f8e00ff */
[----:B------:R-:W-:Y:S01]  /*b030*/  IMAD.X R7, RZ, RZ, RZ, P1 ;  /* 0x000000ffff077224 */ /* 0x000fe200008e06ff */
[----:B------:R-:W-:Y:S01]  /*b040*/  IADD3 RZ, P1, R11, R8, RZ ;  /* 0x000000080bff7210 */ /* 0x000fe20007f3e0ff */
[----:B------:R-:W-:-:S04]  /*b050*/  IMAD.MOV.U32 R6, RZ, RZ, R9 ;  /* 0x000000ffff067224 */ /* 0x000fc800078e0009 */
[----:B------:R-:W-:-:S08]  /*b060*/  IMAD.WIDE.U32.X R6, R19, UR5, R6, P1 ;  /* 0x0000000513067c25 */ /* 0x000fd000088e0406 */
.L_x_68:
[--C-:B------:R-:W-:Y:S01]  /*b070*/  SHF.R.U64 R10, R6, UR7, R7.reuse ;  /* 0x00000007060a7c19 */ /* 0x100fe20008001207 */
[----:B------:R-:W-:Y:S01]  /*b080*/  ULDC.64 UR4, c[0x0][0x620] ;  /* 0x0001880000047ab9 */ /* 0x000fe20000000a00 */
[----:B------:R-:W-:Y:S01]  /*b090*/  SHF.R.U32.HI R6, RZ, UR7, R7 ;  /* 0x00000007ff067c19 */ /* 0x000fe20008011607 */
[----:B------:R-:W2:Y:S01]  /*b0a0*/  LDC R25, c[0x0][0x144] ;  /* 0x00005100ff197b82 */ /* 0x000ea20000000800 */
[----:B------:R-:W-:Y:S01]  /*b0b0*/  IADD3 R9, P1, RZ, -R10, RZ ;  /* 0x8000000aff097210 */ /* 0x000fe20007f3e0ff */
[----:B------:R-:W-:Y:S01]  /*b0c0*/  ULDC.64 UR8, c[0x0][0x640] ;  /* 0x0001900000087ab9 */ /* 0x000fe20000000a00 */
[----:B0-----:R-:W-:Y:S01]  /*b0d0*/  I2FP.F32.U32 R11, R18 ;  /* 0x00000012000b7245 */ /* 0x001fe20000201000 */
[----:B------:R-:W-:Y:S02]  /*b0e0*/  ULDC UR6, c[0x0][0x608] ;  /* 0x0001820000067ab9 */ /* 0x000fe40000000800 */
[----:B------:R-:W-:Y:S01]  /*b0f0*/  IMAD.X R6, RZ, RZ, ~R6, P1 ;  /* 0x000000ffff067224 */ /* 0x000fe200008e0e06 */
[----:B------:R-:W-:Y:S01]  /*b100*/  ISETP.NE.U32.AND P1, PT, RZ, UR8, PT ;  /* 0x00000008ff007c0c */ /* 0x000fe2000bf25070 */
[----:B------:R-:W0:Y:S02]  /*b110*/  LDC R20, c[0x0][0x148] ;  /* 0x00005200ff147b82 */ /* 0x000e240000000800 */
[----:B------:R-:W-:Y:S01]  /*b120*/  IMAD R8, R6, UR4, RZ ;  /* 0x0000000406087c24 */ /* 0x000fe2000f8e02ff */
[----:B------:R-:W-:Y:S01]  /*b130*/  ISETP.NE.AND.EX P1, PT, RZ, UR9, PT, P1 ;  /* 0x00000009ff007c0c */ /* 0x000fe2000bf25310 */
[----:B------:R-:W-:Y:S01]  /*b140*/  IMAD.WIDE.U32 R6, R9, UR4, R2 ;  /* 0x0000000409067c25 */ /* 0x000fe2000f8e0002 */
[----:B------:R-:W-:-:S03]  /*b150*/  ULDC UR4, c[0x0][0x150] ;  /* 0x0000540000047ab9 */ /* 0x000fc60000000800 */
[----:B------:R-:W-:Y:S02]  /*b160*/  IMAD R9, R9, UR5, R8 ;  /* 0x0000000509097c24 */ /* 0x000fe4000f8e0208 */
[----:B------:R-:W-:Y:S01]  /*b170*/  FMUL R8, R11, UR4 ;  /* 0x000000040b087c20 */ /* 0x000fe20008400000 */
[----:B------:R-:W-:Y:S01]  /*b180*/  ULDC UR4, c[0x0][0x618] ;  /* 0x0001860000047ab9 */ /* 0x000fe20000000800 */
[----:B------:R-:W-:Y:S01]  /*b190*/  ULDC UR5, c[0x0][0x154] ;  /* 0x0000550000057ab9 */ /* 0x000fe20000000800 */
[----:B------:R-:W-:-:S03]  /*b1a0*/  IMAD.IADD R7, R7, 0x1, R9 ;  /* 0x0000000107077824 */ /* 0x000fc600078e0209 */
[----:B------:R-:W3:Y:S02]  /*b1b0*/  F2I.U32.TRUNC.NTZ R8, R8 ;  /* 0x0000000800087305 */ /* 0x000ee4000020f000 */
[----:B------:R-:W-:Y:S02]  /*b1c0*/  SHF.R.U64 R11, R6, UR4, R7 ;  /* 0x00000004060b7c19 */ /* 0x000fe40008001207 */
[----:B-1----:R-:W-:-:S05]  /*b1d0*/  I2FP.F32.U32 R6, R15 ;  /* 0x0000000f00067245 */ /* 0x002fca0000201000 */
[----:B------:R-:W-:Y:S01]  /*b1e0*/  FMUL R22, R6, UR5 ;  /* 0x0000000506167c20 */ /* 0x000fe20008400000 */
[----:B------:R-:W-:Y:S01]  /*b1f0*/  SHF.R.U32.HI R6, RZ, UR4, R7 ;  /* 0x00000004ff067c19 */ /* 0x000fe20008011607 */
[----:B------:R-:W-:-:S03]  /*b200*/  ULDC UR4, c[0x0][0x658] ;  /* 0x0001960000047ab9 */ /* 0x000fc60000000800 */
[--C-:B------:R-:W-:Y:S01]  /*b210*/  SHF.R.U64 R21, R11, UR6, R6.reuse ;  /* 0x000000060b157c19 */ /* 0x100fe20008001206 */
[----:B------:R-:W1:Y:S01]  /*b220*/  F2I.U32.TRUNC.NTZ R22, R22 ;  /* 0x0000001600167305 */ /* 0x000e62000020f000 */
[----:B------:R-:W-:Y:S01]  /*b230*/  SHF.R.U32.HI R6, RZ, UR6, R6 ;  /* 0x00000006ff067c19 */ /* 0x000fe20008011606 */
[----:B---3--:R-:W-:-:S03]  /*b240*/  IMAD.MOV R8, RZ, RZ, -R8 ;  /* 0x000000ffff087224 */ /* 0x008fc600078e0a08 */
[----:B------:R-:W-:Y:S01]  /*b250*/  SHF.R.U64 R19, R21, UR4, R6 ;  /* 0x0000000415137c19 */ /* 0x000fe20008001206 */
[----:B--2---:R-:W-:Y:S01]  /*b260*/  IMAD R18, R25, R8, R18 ;  /* 0x0000000819127224 */ /* 0x004fe200078e0212 */
[----:B------:R-:W-:-:S03]  /*b270*/  SHF.R.U32.HI R23, RZ, UR4, R6 ;  /* 0x00000004ff177c19 */ /* 0x000fc60008011606 */
[----:B------:R-:W-:Y:S02]  /*b280*/  IMAD.MOV.U32 R6, RZ, RZ, R19 ;  /* 0x000000ffff067224 */ /* 0x000fe400078e0013 */
[----:B------:R-:W-:Y:S01]  /*b290*/  IMAD.MOV.U32 R7, RZ, RZ, R23 ;  /* 0x000000ffff077224 */ /* 0x000fe200078e0017 */
[----:B-1----:R-:W-:Y:S06]  /*b2a0*/  @!P1 BRA `(.L_x_69) ;  /* 0x0000000000289947 */ /* 0x002fec0003800000 */
[----:B------:R-:W-:Y:S02]  /*b2b0*/  ULDC UR4, c[0x0][0x64c] ;  /* 0x0001930000047ab9 */ /* 0x000fe40000000800 */
[----:B------:R-:W-:-:S05]  /*b2c0*/  IADD3 R7, P1, R19, UR4, RZ ;  /* 0x0000000413077c10 */ /* 0x000fca000ff3e0ff */
[----:B------:R-:W-:-:S04]  /*b2d0*/  IMAD.X R23, RZ, RZ, R23, P1 ;  /* 0x000000ffff177224 */ /* 0x000fc800008e0617 */
[----:B------:R-:W-:-:S04]  /*b2e0*/  IMAD.WIDE.U32 R8, R23, UR8, RZ ;  /* 0x0000000817087c25 */ /* 0x000fc8000f8e00ff */
[----:B------:R-:W-:-:S04]  /*b2f0*/  IMAD.WIDE.U32 R8, P1, R7, UR9, R8 ;  /* 0x0000000907087c25 */ /* 0x000fc8000f820008 */
[----:B------:R-:W-:-:S04]  /*b300*/  IMAD.WIDE.U32 R6, R7, UR8, RZ ;  /* 0x0000000807067c25 */ /* 0x000fc8000f8e00ff */
[----:B------:R-:W-:Y:S01]  /*b310*/  IMAD.MOV.U32 R6, RZ, RZ, R9 ;  /* 0x000000ffff067224 */ /* 0x000fe200078e0009 */
[----:B------:R-:W-:Y:S01]  /*b320*/  IADD3 RZ, P3, R7, R8, RZ ;  /* 0x0000000807ff7210 */ /* 0x000fe20007f7e0ff */
[----:B------:R-:W-:-:S04]  /*b330*/  IMAD.X R7, RZ, RZ, RZ, P1 ;  /* 0x000000ffff077224 */ /* 0x000fc800008e06ff */
[----:B------:R-:W-:-:S08]  /*b340*/  IMAD.WIDE.U32.X R6, R23, UR9, R6, P3 ;  /* 0x0000000917067c25 */ /* 0x000fd000098e0406 */
.L_x_69:
[----:B------:R-:W-:Y:S01]  /*b350*/  ISETP.NE.AND P1, PT, R0, 0x1, PT ;  /* 0x000000010000780c */ /* 0x000fe20003f25270 */
[----:B------:R-:W-:Y:S01]  /*b360*/  ULDC UR4, c[0x0][0x648] ;  /* 0x0001920000047ab9 */ /* 0x000fe20000000800 */
[----:B------:R-:W-:Y:S01]  /*b370*/  IMAD.MOV R22, RZ, RZ, -R22 ;  /* 0x000000ffff167224 */ /* 0x000fe200078e0a16 */
[----:B------:R-:W-:Y:S01]  /*b380*/  SHF.R.U64 R6, R6, UR4, R7 ;  /* 0x0000000406067c19 */ /* 0x000fe20008001207 */
[----:B------:R-:W-:Y:S01]  /*b390*/  ULDC UR4, c[0x0][0x638] ;  /* 0x00018e0000047ab9 */ /* 0x000fe20000000800 */
[----:B------:R-:W-:Y:S01]  /*b3a0*/  LOP3.LUT R21, R21, UR17, RZ, 0xc0, !PT ;  /* 0x0000001115157c12 */ /* 0x000fe2000f8ec0ff */
[----:B------:R-:W-:Y:S01]  /*b3b0*/  ULDC UR5, c[0x0][0x610] ;  /* 0x0001840000057ab9 */ /* 0x000fe20000000800 */
[----:B------:R-:W-:Y:S02]  /*b3c0*/  IMAD.MOV.U32 R7, RZ, RZ, 0x1 ;  /* 0x00000001ff077424 */ /* 0x000fe400078e00ff */
[----:B------:R-:W-:-:S04]  /*b3d0*/  IMAD.MOV R8, RZ, RZ, -R6 ;  /* 0x000000ffff087224 */ /* 0x000fc800078e0a06 */
[----:B0-----:R-:W-:Y:S02]  /*b3e0*/  @P1 IMAD R18, R20, R22, R15 ;  /* 0x0000001614121224 */ /* 0x001fe400078e020f */
[----:B------:R-:W-:Y:S01]  /*b3f0*/  IMAD R15, R6, UR18, R21 ;  /* 0x00000012060f7c24 */ /* 0x000fe2000f8e0215 */
[----:B------:R-:W-:Y:S01]  /*b400*/  LOP3.LUT R6, R11, UR16, RZ, 0xc0, !PT ;  /* 0x000000100b067c12 */ /* 0x000fe2000f8ec0ff */
[----:B------:R-:W-:Y:S01]  /*b410*/  IMAD R19, R8, UR4, R19 ;  /* 0x0000000408137c24 */ /* 0x000fe2000f8e0213 */
[----:B------:R-:W-:Y:S01]  /*b420*/  ULDC UR4, c[0x0][0x600] ;  /* 0x0001800000047ab9 */ /* 0x000fe20000000800 */
[----:B------:R-:W-:Y:S02]  /*b430*/  IMAD R15, R15, UR5, R18 ;  /* 0x000000050f0f7c24 */ /* 0x000fe4000f8e0212 */
[--C-:B------:R-:W-:Y:S01]  /*b440*/  IMAD R8, R19, UR4, R6.reuse ;  /* 0x0000000413087c24 */ /* 0x100fe2000f8e0206 */
[----:B------:R-:W-:-:S04]  /*b450*/  PRMT R6, R7, 0x7610, R6 ;  /* 0x0000761007067816 */ /* 0x000fc80000000006 */
[----:B------:R-:W-:Y:S02]  /*b460*/  SEL R18, R8, R15, !P1 ;  /* 0x0000000f08127207 */ /* 0x000fe40004800000 */
[----:B------:R-:W-:-:S07]  /*b470*/  SEL R15, R15, R8, !P1 ;  /* 0x000000080f0f7207 */ /* 0x000fce0004800000 */
.L_x_67:
[----:B------:R-:W-:Y:S05]  /*b480*/  BSYNC B1 ;  /* 0x0000000000017941 */ /* 0x000fea0003800000 */
.L_x_66:
[----:B------:R-:W-:-:S13]  /*b490*/  LOP3.LUT P1, RZ, R6, 0xff, RZ, 0xc0, !PT ;  /* 0x000000ff06ff7812 */ /* 0x000fda000782c0ff */
[----:B------:R-:W-:Y:S05]  /*b4a0*/  @P1 BRA `(.L_x_70) ;  /* 0xfffffff400481947 */ /* 0x000fea000383ffff */
[----:B------:R-:W-:Y:S05]  /*b4b0*/  BSYNC B0 ;  /* 0x0000000000007941 */ /* 0x000fea0003800000 */
.L_x_58:
[----:B------:R-:W-:-:S03]  /*b4c0*/  UMOV UR4, 0xffffffff ;  /* 0xffffffff00047882 */ /* 0x000fc60000000000 */
[----:B------:R-:W-:Y:S05]  /*b4d0*/  BRA.DIV UR4, `(.L_x_71) ;  /* 0x0000000a04607947 */ /* 0x000fea000b800000 */
[----:B------:R-:W-:-:S13]  /*b4e0*/  ELECT P0, URZ, PT ;  /* 0x00000000003f782f */ /* 0x000fda0003800000 */
.L_x_94:
[----:B------:R-:W-:Y:S04]  /*b4f0*/  BSSY B0, `(.L_x_72) ;  /* 0x000007c000007945 */ /* 0x000fe80003800000 */
[----:B------:R-:W-:Y:S05]  /*b500*/  @!P0 BRA `(.L_x_73) ;  /* 0x0000000400e88947 */ /* 0x000fea0003800000 */
[----:B------:R-:W-:-:S04]  /*b510*/  LOP3.LUT R5, R5, 0x2, RZ, 0xfc, !PT ;  /* 0x0000000205057812 */ /* 0x000fc800078efcff */
[----:B------:R-:W-:-:S13]  /*b520*/  ISETP.NE.AND P0, PT, R5, 0x3, PT ;  /* 0x000000030500780c */ /* 0x000fda0003f05270 */
[----:B------:R-:W-:Y:S05]  /*b530*/  @!P0 BRA `(.L_x_74) ;  /* 0x0000000000048947 */ /* 0x000fea0003800000 */
[----:B------:R-:W-:Y:S01]  /*b540*/  BPT.TRAP 0x1 ;  /* 0x000000040000795c */ /* 0x000fe20000300000 */
.L_x_74:
[----:B------:R-:W0:Y:S01]  /*b550*/  S2R R3, SR_CgaCtaId ;  /* 0x0000000000037919 */ /* 0x000e220000008800 */
[----:B------:R-:W-:-:S04]  /*b560*/  MOV R0, 0x400 ;  /* 0x0000040000007802 */ /* 0x000fc80000000f00 */
[----:B0-----:R-:W-:Y:S02]  /*b570*/  LEA R3, R3, R0, 0x18 ;  /* 0x0000000003037211 */ /* 0x001fe400078ec0ff */
[----:B------:R-:W-:-:S03]  /*b580*/  SHF.L.U32 R0, R12, 0x1f, RZ ;  /* 0x0000001f0c007819 */ /* 0x000fc600000006ff */
[----:B------:R-:W-:-:S04]  /*b590*/  VIADD R3, R3, 0x68 ;  /* 0x0000006803037836 */ /* 0x000fc80000000000 */
[C---:B------:R-:W-:Y:S02]  /*b5a0*/  IMAD R7, R14.reuse, 0x8, R3 ;  /* 0x000000080e077824 */ /* 0x040fe400078e0203 */
[----:B------:R-:W-:Y:S02]  /*b5b0*/  VIADD R14, R14, 0x1 ;  /* 0x000000010e0e7836 */ /* 0x000fe40000000000 */
[----:B------:R-:W0:Y:S03]  /*b5c0*/  SYNCS.PHASECHK.TRANS64.TRYWAIT P0, [R7+URZ], R0 ;  /* 0x00000000070075a7 */ /* 0x000e26000800017f */
[----:B------:R-:W-:-:S04]  /*b5d0*/  ISETP.NE.AND P1, PT, R14, 0xd, PT ;  /* 0x0000000d0e00780c */ /* 0x000fc80003f25270 */
[----:B------:R-:W-:Y:S02]  /*b5e0*/  SEL R5, RZ, 0x1, P1 ;  /* 0x00000001ff057807 */ /* 0x000fe40000800000 */
[----:B------:R-:W-:Y:S02]  /*b5f0*/  SEL R14, R14, RZ, P1 ;  /* 0x000000ff0e0e7207 */ /* 0x000fe40000800000 */
[----:B------:R-:W-:-:S03]  /*b600*/  LOP3.LUT R5, R12, R5, RZ, 0x3c, !PT ;  /* 0x000000050c057212 */ /* 0x000fc600078e3cff */
[----:B------:R-:W-:Y:S01]  /*b610*/  IMAD R9, R14, 0x8, R3 ;  /* 0x000000080e097824 */ /* 0x000fe200078e0203 */
[----:B------:R-:W-:Y:S01]  /*b620*/  SHF.L.U32 R4, R5, 0x1f, RZ ;  /* 0x0000001f05047819 */ /* 0x000fe200000006ff */
[----:B0-----:R-:W-:Y:S06]  /*b630*/  @!P0 BRA `(.L_x_75) ;  /* 0x00000008002c8947 */ /* 0x001fec0003800000 */
.L_x_95:
[----:B------:R-:W1:Y:S01]  /*b640*/  SYNCS.PHASECHK.TRANS64.TRYWAIT P0, [R9+URZ], R4 ;  /* 0x00000004090075a7 */ /* 0x000e62000800017f */
[----:B0-----:R-:W-:-:S05]  /*b650*/  VIADD R0, R14, 0x1 ;  /* 0x000000010e007836 */ /* 0x001fca0000000000 */
[----:B------:R-:W-:-:S04]  /*b660*/  ISETP.NE.AND P1, PT, R0, 0xd, PT ;  /* 0x0000000d0000780c */ /* 0x000fc80003f25270 */
[----:B------:R-:W-:Y:S02]  /*b670*/  SEL R2, RZ, 0x1, P1 ;  /* 0x00000001ff027807 */ /* 0x000fe40000800000 */
[----:B------:R-:W-:Y:S02]  /*b680*/  SEL R0, R0, RZ, P1 ;  /* 0x000000ff00007207 */ /* 0x000fe40000800000 */
[----:B------:R-:W-:-:S03]  /*b690*/  LOP3.LUT R7, R5, R2, RZ, 0x3c, !PT ;  /* 0x0000000205077212 */ /* 0x000fc600078e3cff */
[----:B------:R-:W-:Y:S01]  /*b6a0*/  IMAD R6, R0, 0x8, R3 ;  /* 0x0000000800067824 */ /* 0x000fe200078e0203 */
[----:B------:R-:W-:Y:S01]  /*b6b0*/  SHF.L.U32 R5, R7, 0x1f, RZ ;  /* 0x0000001f07057819 */ /* 0x000fe200000006ff */
[----:B-1----:R-:W-:Y:S06]  /*b6c0*/  @!P0 BRA `(.L_x_76) ;  /* 0x00000008001c8947 */ /* 0x002fec0003800000 */
.L_x_96:
[----:B------:R-:W1:Y:S01]  /*b6d0*/  SYNCS.PHASECHK.TRANS64.TRYWAIT P0, [R6+URZ], R5 ;  /* 0x00000005060075a7 */ /* 0x000e62000800017f */
[----:B------:R-:W-:-:S05]  /*b6e0*/  VIADD R0, R0, 0x1 ;  /* 0x0000000100007836 */ /* 0x000fca0000000000 */
[----:B------:R-:W-:-:S04]  /*b6f0*/  ISETP.NE.AND P1, PT, R0, 0xd, PT ;  /* 0x0000000d0000780c */ /* 0x000fc80003f25270 */
[----:B------:R-:W-:Y:S02]  /*b700*/  SEL R2, RZ, 0x1, P1 ;  /* 0x00000001ff027807 */ /* 0x000fe40000800000 */
[----:B------:R-:W-:Y:S02]  /*b710*/  SEL R0, R0, RZ, P1 ;  /* 0x000000ff00007207 */ /* 0x000fe40000800000 */
[----:B------:R-:W-:-:S03]  /*b720*/  LOP3.LUT R7, R7, R2, RZ, 0x3c, !PT ;  /* 0x0000000207077212 */ /* 0x000fc600078e3cff */
[----:B0-----:R-:W-:Y:S01]  /*b730*/  IMAD R9, R0, 0x8, R3 ;  /* 0x0000000800097824 */ /* 0x001fe200078e0203 */
[----:B------:R-:W-:Y:S01]  /*b740*/  SHF.L.U32 R4, R7, 0x1f, RZ ;  /* 0x0000001f07047819 */ /* 0x000fe200000006ff */
[----:B-1----:R-:W-:Y:S06]  /*b750*/  @!P0 BRA `(.L_x_77) ;  /* 0x00000008000c8947 */ /* 0x002fec0003800000 */
.L_x_97:
        /* <DEDUP_REMOVED lines=9> */
.L_x_98:
        /* <DEDUP_REMOVED lines=9> */
.L_x_99:
        /* <DEDUP_REMOVED lines=9> */
.L_x_100:
        /* <DEDUP_REMOVED lines=9> */
.L_x_101:
        /* <DEDUP_REMOVED lines=9> */
.L_x_102:
        /* <DEDUP_REMOVED lines=9> */
.L_x_103:
        /* <DEDUP_REMOVED lines=9> */
.L_x_104:
        /* <DEDUP_REMOVED lines=9> */
.L_x_105:
[----:B------:R-:W1:Y:S01]  /*bbe0*/  SYNCS.PHASECHK.TRANS64.TRYWAIT P0, [R9+URZ], R4 ;  /* 0x00000004090075a7 */ /* 0x000e62000800017f */
[----:B------:R-:W-:-:S05]  /*bbf0*/  VIADD R0, R0, 0x1 ;  /* 0x0000000100007836 */ /* 0x000fca0000000000 */
[----:B------:R-:W-:-:S04]  /*bc00*/  ISETP.NE.AND P1, PT, R0, 0xd, PT ;  /* 0x0000000d0000780c */ /* 0x000fc80003f25270 */
[----:B------:R-:W-:Y:S02]  /*bc10*/  SEL R2, RZ, 0x1, P1 ;  /* 0x00000001ff027807 */ /* 0x000fe40000800000 */
[----:B------:R-:W-:Y:S02]  /*bc20*/  SEL R0, R0, RZ, P1 ;  /* 0x000000ff00007207 */ /* 0x000fe40000800000 */
[----:B------:R-:W-:Y:S01]  /*bc30*/  LOP3.LUT R2, R7, R2, RZ, 0x3c, !PT ;  /* 0x0000000207027212 */ /* 0x000fe200078e3cff */
[----:B-1----:R-:W-:Y:S06]  /*bc40*/  @!P0 BRA `(.L_x_86) ;  /* 0x0000000400848947 */ /* 0x002fec0003800000 */
.L_x_106:
[----:B------:R-:W-:Y:S01]  /*bc50*/  IMAD R3, R0, 0x8, R3 ;  /* 0x0000000800037824 */ /* 0x000fe200078e0203 */
[----:B------:R-:W-:-:S07]  /*bc60*/  SHF.L.U32 R0, R2, 0x1f, RZ ;  /* 0x0000001f02007819 */ /* 0x000fce00000006ff */
.L_x_87:
[----:B--2---:R2:W3:Y:S02]  /*bc70*/  SYNCS.PHASECHK.TRANS64.TRYWAIT P0, [R3+URZ], R0 ;  /* 0x00000000030075a7 */ /* 0x0044e4000800017f */
[----:B---3--:R-:W-:Y:S05]  /*bc80*/  @!P0 NANOSLEEP.SYNCS 0x989680 ;  /* 0x009896800000895d */ /* 0x008fea0003900000 */
[----:B------:R-:W3:Y:S02]  /*bc90*/  @!P0 SYNCS.PHASECHK.TRANS64 P0, [R3+URZ], R0 ;  /* 0x00000000030085a7 */ /* 0x000ee4000800007f */
[----:B---3--:R-:W-:Y:S05]  /*bca0*/  @!P0 BRA `(.L_x_87) ;  /* 0xfffffffc00f08947 */ /* 0x008fea000383ffff */
.L_x_73:
[----:B------:R-:W-:Y:S05]  /*bcb0*/  BSYNC B0 ;  /* 0x0000000000007941 */ /* 0x000fea0003800000 */
.L_x_72:
[----:B------:R-:W-:Y:S05]  /*bcc0*/  EXIT ;  /* 0x000000000000794d */ /* 0x000fea0003800000 */
.L_x_18:
[----:B-1----:R-:W-:-:S04]  /*bcd0*/  IMAD.U32 R8, RZ, RZ, UR7 ;  /* 0x00000007ff087e24 */ /* 0x002fc8000f8e00ff */
[----:B------:R1:W4:Y:S03]  /*bce0*/  SYNCS.PHASECHK.TRANS64.TRYWAIT P0, [R8+URZ], R7 ;  /* 0x00000007080075a7 */ /* 0x000326000800017f */
[----:B----4-:R-:W-:Y:S05]  /*bcf0*/  @!P0 NANOSLEEP.SYNCS 0x989680 ;  /* 0x009896800000895d */ /* 0x010fea0003900000 */
[----:B------:R-:W4:Y:S02]  /*bd00*/  @!P0 SYNCS.PHASECHK.TRANS64 P0, [R8+URZ], R7 ;  /* 0x00000007080085a7 */ /* 0x000f24000800007f */
[----:B----4-:R-:W-:Y:S05]  /*bd10*/  @!P0 BRA `(.L_x_18) ;  /* 0xfffffffc00ec8947 */ /* 0x010fea000383ffff */
[----:B------:R-:W-:Y:S05]  /*bd20*/  BRA `(.L_x_17) ;  /* 0xffffff5800887947 */ /* 0x000fea000383ffff */
.L_x_24:
[----:B-1----:R-:W-:-:S04]  /*bd30*/  IMAD.U32 R9, RZ, RZ, UR12 ;  /* 0x0000000cff097e24 */ /* 0x002fc8000f8e00ff */
[----:B------:R1:W4:Y:S03]  /*bd40*/  SYNCS.PHASECHK.TRANS64.TRYWAIT P0, [R9+URZ], R8 ;  /* 0x00000008090075a7 */ /* 0x000326000800017f */
[----:B----4-:R-:W-:Y:S05]  /*bd50*/  @!P0 NANOSLEEP.SYNCS 0x989680 ;  /* 0x009896800000895d */ /* 0x010fea0003900000 */
[----:B------:R-:W4:Y:S02]  /*bd60*/  @!P0 SYNCS.PHASECHK.TRANS64 P0, [R9+URZ], R8 ;  /* 0x00000008090085a7 */ /* 0x000f24000800007f */
[----:B----4-:R-:W-:Y:S05]  /*bd70*/  @!P0 BRA `(.L_x_24) ;  /* 0xfffffffc00ec8947 */ /* 0x010fea000383ffff */
[----:B------:R-:W-:Y:S05]  /*bd80*/  BRA `(.L_x_23) ;  /* 0xffffff6000e87947 */ /* 0x000fea000383ffff */
.L_x_59:
[----:B------:R-:W-:Y:S01]  /*bd90*/  BSSY B1, `(.L_x_88) ;  /* 0x0000006000017945 */ /* 0x000fe20003800000 */
[----:B------:R-:W-:-:S07]  /*bda0*/  IMAD.MOV.U32 R6, RZ, RZ, -0x1 ;  /* 0xffffffffff067424 */ /* 0x000fce00078e00ff */
[----:B------:R-:W-:Y:S05]  /*bdb0*/  WARPSYNC.COLLECTIVE R6, `(.L_x_89) ;  /* 0x00000000060c7348 */ /* 0x000fea0003c00000 */
[----:B------:R-:W-:Y:S02]  /*bdc0*/  ELECT P1, UR62, PT ;  /* 0x00000000003e782f */ /* 0x000fe40003820000 */
[----:B------:R-:W-:Y:S01]  /*bdd0*/  MOV R6, UR62 ;  /* 0x0000003e00067c02 */ /* 0x000fe20008000f00 */
[----:B------:R-:W-:Y:S10]  /*bde0*/  ENDCOLLECTIVE ;  /* 0x000000000000791b */ /* 0x000ff40003800000 */
.L_x_89:
[----:B------:R-:W-:Y:S05]  /*bdf0*/  BSYNC B1 ;  /* 0x0000000000017941 */ /* 0x000fea0003800000 */
.L_x_88:
[----:B------:R-:W-:Y:S05]  /*be00*/  BRA `(.L_x_90) ;  /* 0xffffffe800fc7947 */ /* 0x000fea000383ffff */
.L_x_62:
[----:B0-----:R0:W1:Y:S02]  /*be10*/  SYNCS.PHASECHK.TRANS64.TRYWAIT P1, [R18+URZ+0x68], R9 ;  /* 0x00006809120075a7 */ /* 0x001064000802017f */
[----:B-1----:R-:W-:Y:S05]  /*be20*/  @!P1 NANOSLEEP.SYNCS 0x989680 ;  /* 0x009896800000995d */ /* 0x002fea0003900000 */
[----:B------:R-:W1:Y:S02]  /*be30*/  @!P1 SYNCS.PHASECHK.TRANS64 P1, [R18+URZ+0x68], R9 ;  /* 0x00006809120095a7 */ /* 0x000e64000802007f */
[----:B-1----:R-:W-:Y:S05]  /*be40*/  @!P1 BRA `(.L_x_62) ;  /* 0xfffffffc00f09947 */ /* 0x002fea000383ffff */
[----:B------:R-:W-:Y:S05]  /*be50*/  BRA `(.L_x_91) ;  /* 0xffffffec00307947 */ /* 0x000fea000383ffff */
.L_x_71:
[----:B------:R-:W-:Y:S01]  /*be60*/  BSSY B0, `(.L_x_92) ;  /* 0x0000006000007945 */ /* 0x000fe20003800000 */
[----:B------:R-:W-:-:S07]  /*be70*/  IMAD.MOV.U32 R6, RZ, RZ, -0x1 ;  /* 0xffffffffff067424 */ /* 0x000fce00078e00ff */
[----:B------:R-:W-:Y:S05]  /*be80*/  WARPSYNC.COLLECTIVE R6, `(.L_x_93) ;  /* 0x00000000060c7348 */ /* 0x000fea0003c00000 */
[----:B------:R-:W-:Y:S02]  /*be90*/  ELECT P1, UR62, PT ;  /* 0x00000000003e782f */ /* 0x000fe40003820000 */
[----:B------:R-:W-:Y:S01]  /*bea0*/  MOV R6, UR62 ;  /* 0x0000003e00067c02 */ /* 0x000fe20008000f00 */
[----:B------:R-:W-:Y:S10]  /*beb0*/  ENDCOLLECTIVE ;  /* 0x000000000000791b */ /* 0x000ff40003800000 */
.L_x_93:
[----:B------:R-:W-:Y:S05]  /*bec0*/  BSYNC B0 ;  /* 0x0000000000007941 */ /* 0x000fea0003800000 */
.L_x_92:
[----:B------:R-:W-:Y:S01]  /*bed0*/  PLOP3.LUT P0, PT, P1, PT, PT, 0x80, 0x0 ;  /* 0x000000000000781c */ /* 0x000fe20000f0f070 */
[----:B------:R-:W-:-:S12]  /*bee0*/  BRA `(.L_x_94) ;  /* 0xfffffff400807947 */ /* 0x000fd8000383ffff */
.L_x_75:
[----:B0-----:R0:W1:Y:S02]  /*bef0*/  SYNCS.PHASECHK.TRANS64.TRYWAIT P0, [R7+URZ], R0 ;  /* 0x00000000070075a7 */ /* 0x001064000800017f */
[----:B-1----:R-:W-:Y:S05]  /*bf00*/  @!P0 NANOSLEEP.SYNCS 0x989680 ;  /* 0x009896800000895d */ /* 0x002fea0003900000 */
[----:B------:R-:W1:Y:S02]  /*bf10*/  @!P0 SYNCS.PHASECHK.TRANS64 P0, [R7+URZ], R0 ;  /* 0x00000000070085a7 */ /* 0x000e64000800007f */
[----:B-1----:R-:W-:Y:S05]  /*bf20*/  @!P0 BRA `(.L_x_75) ;  /* 0xfffffffc00f08947 */ /* 0x002fea000383ffff */
[----:B------:R-:W-:Y:S05]  /*bf30*/  BRA `(.L_x_95) ;  /* 0xfffffff400c07947 */ /* 0x000fea000383ffff */
.L_x_76:
[----:B0-----:R0:W1:Y:S02]  /*bf40*/  SYNCS.PHASECHK.TRANS64.TRYWAIT P0, [R9+URZ], R4 ;  /* 0x00000004090075a7 */ /* 0x001064000800017f */
[----:B-1----:R-:W-:Y:S05]  /*bf50*/  @!P0 NANOSLEEP.SYNCS 0x989680 ;  /* 0x009896800000895d */ /* 0x002fea0003900000 */
[----:B------:R-:W1:Y:S02]  /*bf60*/  @!P0 SYNCS.PHASECHK.TRANS64 P0, [R9+URZ], R4 ;  /* 0x00000004090085a7 */ /* 0x000e64000800007f */
[----:B-1----:R-:W-:Y:S05]  /*bf70*/  @!P0 BRA `(.L_x_76) ;  /* 0xfffffffc00f08947 */ /* 0x002fea000383ffff */
[----:B------:R-:W-:Y:S05]  /*bf80*/  BRA `(.L_x_96) ;  /* 0xfffffff400d07947 */ /* 0x000fea000383ffff */
.L_x_77:
[----:B0-----:R0:W1:Y:S02]  /*bf90*/  SYNCS.PHASECHK.TRANS64.TRYWAIT P0, [R6+URZ], R5 ;  /* 0x00000005060075a7 */ /* 0x001064000800017f */
[----:B-1----:R-:W-:Y:S05]  /*bfa0*/  @!P0 NANOSLEEP.SYNCS 0x989680 ;  /* 0x009896800000895d */ /* 0x002fea0003900000 */
[----:B------:R-:W1:Y:S02]  /*bfb0*/  @!P0 SYNCS.PHASECHK.TRANS64 P0, [R6+URZ], R5 ;  /* 0x00000005060085a7 */ /* 0x000e64000800007f */
[----:B-1----:R-:W-:Y:S05]  /*bfc0*/  @!P0 BRA `(.L_x_77) ;  /* 0xfffffffc00f08947 */ /* 0x002fea000383ffff */
[----:B------:R-:W-:Y:S05]  /*bfd0*/  BRA `(.L_x_97) ;  /* 0xfffffff400e07947 */ /* 0x000fea000383ffff */
.L_x_78:
[----:B0-----:R0:W1:Y:S02]  /*bfe0*/  SYNCS.PHASECHK.TRANS64.TRYWAIT P0, [R9+URZ], R4 ;  /* 0x00000004090075a7 */ /* 0x001064000800017f */
[----:B-1----:R-:W-:Y:S05]  /*bff0*/  @!P0 NANOSLEEP.SYNCS 0x989680 ;  /* 0x009896800000895d */ /* 0x002fea0003900000 */
[----:B------:R-:W1:Y:S02]  /*c000*/  @!P0 SYNCS.PHASECHK.TRANS64 P0, [R9+URZ], R4 ;  /* 0x00000004090085a7 */ /* 0x000e64000800007f */
[----:B-1----:R-:W-:Y:S05]  /*c010*/  @!P0 BRA `(.L_x_78) ;  /* 0xfffffffc00f08947 */ /* 0x002fea000383ffff */
[----:B------:R-:W-:Y:S05]  /*c020*/  BRA `(.L_x_98) ;  /* 0xfffffff400f07947 */ /* 0x000fea000383ffff */
.L_x_79:
[----:B0-----:R0:W1:Y:S02]  /*c030*/  SYNCS.PHASECHK.TRANS64.TRYWAIT P0, [R6+URZ], R5 ;  /* 0x00000005060075a7 */ /* 0x001064000800017f */
[----:B-1----:R-:W-:Y:S05]  /*c040*/  @!P0 NANOSLEEP.SYNCS 0x989680 ;  /* 0x009896800000895d */ /* 0x002fea0003900000 */
[----:B------:R-:W1:Y:S02]  /*c050*/  @!P0 SYNCS.PHASECHK.TRANS64 P0, [R6+URZ], R5 ;  /* 0x00000005060085a7 */ /* 0x000e64000800007f */
[----:B-1----:R-:W-:Y:S05]  /*c060*/  @!P0 BRA `(.L_x_79) ;  /* 0xfffffffc00f08947 */ /* 0x002fea000383ffff */
[----:B------:R-:W-:Y:S05]  /*c070*/  BRA `(.L_x_99) ;  /* 0xfffffff800007947 */ /* 0x000fea000383ffff */
.L_x_80:
[----:B0-----:R0:W1:Y:S02]  /*c080*/  SYNCS.PHASECHK.TRANS64.TRYWAIT P0, [R9+URZ], R4 ;  /* 0x00000004090075a7 */ /* 0x001064000800017f */
[----:B-1----:R-:W-:Y:S05]  /*c090*/  @!P0 NANOSLEEP.SYNCS 0x989680 ;  /* 0x009896800000895d */ /* 0x002fea0003900000 */
[----:B------:R-:W1:Y:S02]  /*c0a0*/  @!P0 SYNCS.PHASECHK.TRANS64 P0, [R9+URZ], R4 ;  /* 0x00000004090085a7 */ /* 0x000e64000800007f */
[----:B-1----:R-:W-:Y:S05]  /*c0b0*/  @!P0 BRA `(.L_x_80) ;  /* 0xfffffffc00f08947 */ /* 0x002fea000383ffff */
[----:B------:R-:W-:Y:S05]  /*c0c0*/  BRA `(.L_x_100) ;  /* 0xfffffff800107947 */ /* 0x000fea000383ffff */
.L_x_81:
[----:B0-----:R0:W1:Y:S02]  /*c0d0*/  SYNCS.PHASECHK.TRANS64.TRYWAIT P0, [R6+URZ], R5 ;  /* 0x00000005060075a7 */ /* 0x001064000800017f */
[----:B-1----:R-:W-:Y:S05]  /*c0e0*/  @!P0 NANOSLEEP.SYNCS 0x989680 ;  /* 0x009896800000895d */ /* 0x002fea0003900000 */
[----:B------:R-:W1:Y:S02]  /*c0f0*/  @!P0 SYNCS.PHASECHK.TRANS64 P0, [R6+URZ], R5 ;  /* 0x00000005060085a7 */ /* 0x000e64000800007f */
[----:B-1----:R-:W-:Y:S05]  /*c100*/  @!P0 BRA `(.L_x_81) ;  /* 0xfffffffc00f08947 */ /* 0x002fea000383ffff */
[----:B------:R-:W-:Y:S05]  /*c110*/  BRA `(.L_x_101) ;  /* 0xfffffff800207947 */ /* 0x000fea000383ffff */
.L_x_82:
[----:B0-----:R0:W1:Y:S02]  /*c120*/  SYNCS.PHASECHK.TRANS64.TRYWAIT P0, [R9+URZ], R4 ;  /* 0x00000004090075a7 */ /* 0x001064000800017f */
[----:B-1----:R-:W-:Y:S05]  /*c130*/  @!P0 NANOSLEEP.SYNCS 0x989680 ;  /* 0x009896800000895d */ /* 0x002fea0003900000 */
[----:B------:R-:W1:Y:S02]  /*c140*/  @!P0 SYNCS.PHASECHK.TRANS64 P0, [R9+URZ], R4 ;  /* 0x00000004090085a7 */ /* 0x000e64000800007f */
[----:B-1----:R-:W-:Y:S05]  /*c150*/  @!P0 BRA `(.L_x_82) ;  /* 0xfffffffc00f08947 */ /* 0x002fea000383ffff */
[----:B------:R-:W-:Y:S05]  /*c160*/  BRA `(.L_x_102) ;  /* 0xfffffff800307947 */ /* 0x000fea000383ffff */
.L_x_83:
[----:B0-----:R0:W1:Y:S02]  /*c170*/  SYNCS.PHASECHK.TRANS64.TRYWAIT P0, [R6+URZ], R5 ;  /* 0x00000005060075a7 */ /* 0x001064000800017f */
[----:B-1----:R-:W-:Y:S05]  /*c180*/  @!P0 NANOSLEEP.SYNCS 0x989680 ;  /* 0x009896800000895d */ /* 0x002fea0003900000 */
[----:B------:R-:W1:Y:S02]  /*c190*/  @!P0 SYNCS.PHASECHK.TRANS64 P0, [R6+URZ], R5 ;  /* 0x00000005060085a7 */ /* 0x000e64000800007f */
[----:B-1----:R-:W-:Y:S05]  /*c1a0*/  @!P0 BRA `(.L_x_83) ;  /* 0xfffffffc00f08947 */ /* 0x002fea000383ffff */
[----:B------:R-:W-:Y:S05]  /*c1b0*/  BRA `(.L_x_103) ;  /* 0xfffffff800407947 */ /* 0x000fea000383ffff */
.L_x_84:
[----:B0-----:R0:W1:Y:S02]  /*c1c0*/  SYNCS.PHASECHK.TRANS64.TRYWAIT P0, [R9+URZ], R4 ;  /* 0x00000004090075a7 */ /* 0x001064000800017f */
[----:B-1----:R-:W-:Y:S05]  /*c1d0*/  @!P0 NANOSLEEP.SYNCS 0x989680 ;  /* 0x009896800000895d */ /* 0x002fea0003900000 */
[----:B------:R-:W1:Y:S02]  /*c1e0*/  @!P0 SYNCS.PHASECHK.TRANS64 P0, [R9+URZ], R4 ;  /* 0x00000004090085a7 */ /* 0x000e64000800007f */
[----:B-1----:R-:W-:Y:S05]  /*c1f0*/  @!P0 BRA `(.L_x_84) ;  /* 0xfffffffc00f08947 */ /* 0x002fea000383ffff */
[----:B------:R-:W-:Y:S05]  /*c200*/  BRA `(.L_x_104) ;  /* 0xfffffff800507947 */ /* 0x000fea000383ffff */
.L_x_85:
[----:B0-----:R0:W1:Y:S02]  /*c210*/  SYNCS.PHASECHK.TRANS64.TRYWAIT P0, [R6+URZ], R5 ;  /* 0x00000005060075a7 */ /* 0x001064000800017f */
[----:B-1----:R-:W-:Y:S05]  /*c220*/  @!P0 NANOSLEEP.SYNCS 0x989680 ;  /* 0x009896800000895d */ /* 0x002fea0003900000 */
[----:B------:R-:W1:Y:S02]  /*c230*/  @!P0 SYNCS.PHASECHK.TRANS64 P0, [R6+URZ], R5 ;  /* 0x00000005060085a7 */ /* 0x000e64000800007f */
[----:B-1----:R-:W-:Y:S05]  /*c240*/  @!P0 BRA `(.L_x_85) ;  /* 0xfffffffc00f08947 */ /* 0x002fea000383ffff */
[----:B------:R-:W-:Y:S05]  /*c250*/  BRA `(.L_x_105) ;  /* 0xfffffff800607947 */ /* 0x000fea000383ffff */
.L_x_86:
[----:B-1----:R1:W2:Y:S02]  /*c260*/  SYNCS.PHASECHK.TRANS64.TRYWAIT P0, [R9+URZ], R4 ;  /* 0x00000004090075a7 */ /* 0x0022a4000800017f */
[----:B--2---:R-:W-:Y:S05]  /*c270*/  @!P0 NANOSLEEP.SYNCS 0x989680 ;  /* 0x009896800000895d */ /* 0x004fea0003900000 */
[----:B------:R-:W2:Y:S02]  /*c280*/  @!P0 SYNCS.PHASECHK.TRANS64 P0, [R9+URZ], R4 ;  /* 0x00000004090085a7 */ /* 0x000ea4000800007f */
[----:B--2---:R-:W-:Y:S05]  /*c290*/  @!P0 BRA `(.L_x_86) ;  /* 0xfffffffc00f08947 */ /* 0x004fea000383ffff */
[----:B------:R-:W-:Y:S05]  /*c2a0*/  BRA `(.L_x_106) ;  /* 0xfffffff800687947 */ /* 0x000fea000383ffff */
.L_x_107:
[----:B------:R-:W-:-:S00]  /*c2b0*/  BRA `(.L_x_107) ;  /* 0xfffffffc00fc7947 */ /* 0x000fc0000383ffff */
[----:B------:R-:W-:-:S00]  /*c2c0*/  NOP ;  /* 0x0000000000007918 */ /* 0x000fc00000000000 */
        /* <DEDUP_REMOVED lines=11> */
.L_x_108:


//--------------------- .nv.shared._ZN7cutlass13device_kernelINS_4gemm6kernel13GemmUniversalIN4cute5tupleIJiiiiEEENS1_10collective13CollectiveMmaINS1_37MainloopSm90TmaGmmaWarpSpecializedFP8ILi13ENS5_IJNS4_1CILi1EEESB_SB_EEENS1_35KernelTmaWarpSpecializedCooperativeEEENS5_IJNSA_ILi512EEENSA_ILi32EEESG_EEENS_12float_e4m3_tENS5_IJlSB_lEEESI_SJ_NS4_8TiledMMAINS4_8MMA_AtomIJNS4_4SM904GMMA30MMA_64x32x32_F32E4M3E4M3_SS_TNILNSN_7ScaleInE1ELSP_1EEEEEENS4_6LayoutINS5_IJNSA_ILi2EEESB_SB_EEENS5_IJSB_NSA_ILi0EEESV_EEEEENS5_IJNS4_10UnderscoreESY_SY_EEEEENS4_13SM90_TMA_LOADENS4_14ComposedLayoutINS4_7SwizzleILi1ELi4ELi3EEENS4_18smem_ptr_flag_bitsILi8EEENSS_INS5_IJNSA_ILi8EEESG_EEENS5_IJSG_SB_EEEEEEEvNS4_8identityES11_S1B_vS1C_EENS_8epilogue10collective6detail29Sm90TmaWarpSpecializedAdapterINS1F_15DefaultEpilogueISI_SJ_SJ_NS1E_6thread17LinearCombinationISI_Li1EffLNS1J_9ScaleType4KindE0ELNS_15FloatRoundStyleE2ESI_EENS1_15EpilogueDefaultEEEEEvvEEEEvNT_6ParamsE --------------------------
	.section	.nv.shared._ZN7cutlass13device_kernelINS_4gemm6kernel13GemmUniversalIN4cute5tupleIJiiiiEEENS1_10collective13CollectiveMmaINS1_37MainloopSm90TmaGmmaWarpSpecializedFP8ILi13ENS5_IJNS4_1CILi1EEESB_SB_EEENS1_35KernelTmaWarpSpecializedCooperativeEEENS5_IJNSA_ILi512EEENSA_ILi32EEESG_EEENS_12float_e4m3_tENS5_IJlSB_lEEESI_SJ_NS4_8TiledMMAINS4_8MMA_AtomIJNS4_4SM904GMMA30MMA_64x32x32_F32E4M3E4M3_SS_TNILNSN_7ScaleInE1ELSP_1EEEEEENS4_6LayoutINS5_IJNSA_ILi2EEESB_SB_EEENS5_IJSB_NSA_ILi0EEESV_EEEEENS5_IJNS4_10UnderscoreESY_SY_EEEEENS4_13SM90_TMA_LOADENS4_14ComposedLayoutINS4_7SwizzleILi1ELi4ELi3EEENS4_18smem_ptr_flag_bitsILi8EEENSS_INS5_IJNSA_ILi8EEESG_EEENS5_IJSG_SB_EEEEEEEvNS4_8identityES11_S1B_vS1C_EENS_8epilogue10collective6detail29Sm90TmaWarpSpecializedAdapterINS1F_15DefaultEpilogueISI_SJ_SJ_NS1E_6thread17LinearCombinationISI_Li1EffLNS1J_9ScaleType4KindE0ELNS_15FloatRoundStyleE2ESI_EENS1_15EpilogueDefaultEEEEEvvEEEEvNT_6ParamsE,"aw",@nobits
	.sectionflags	@""
	.align	16
	.zero		1024


//--------------------- .nv.shared.reserved.0     --------------------------
	.section	.nv.shared.reserved.0,"aw",@nobits
	.weak		__nv_reservedSMEM_offset_0_alias
	.size		__nv_reservedSMEM_offset_0_alias, 0, 0
	.other		__nv_reservedSMEM_offset_0_alias,@"STO_CUDA_RESERVED_SHARED STV_DEFAULT"
__nv_reservedSMEM_offset_0_alias:
	.zero		0


//--------------------- .nv.global                --------------------------
	.section	.nv.global,"aw",@nobits
.nv.global:
	.type		_ZN40_INTERNAL_036d6750_4_k_cu_a14769cf_112624cute1_E,@object
	.size		_ZN40_INTERNAL_036d6750_4_k_cu_a14769cf_112624cute1_E,(_ZN40_INTERNAL_036d6750_4_k_cu_a14769cf_112624cuda3std3__45__cpo6cbeginE - _ZN40_INTERNAL_036d6750_4_k_cu_a14769cf_112624cute1_E)
_ZN40_INTERNAL_036d6750_4_k_cu_a14769cf_112624cute1_E:
	.zero		1
	.type		_ZN40_INTERNAL_036d6750_4_k_cu_a14769cf_112624cuda3std3__45__cpo6cbeginE,@object
	.size		_ZN40_INTERNAL_036d6750_4_k_cu_a14769cf_112624cuda3std3__45__cpo6cbeginE,(_ZN40_INTERNAL_036d6750_4_k_cu_a14769cf_112624cuda3std3__48in_placeE - _ZN40_INTERNAL_036d6750_4_k_cu_a14769cf_112624cuda3std3__45__cpo6cbeginE)
_ZN40_INTERNAL_036d6750_4_k_cu_a14769cf_112624cuda3std3__45__cpo6cbeginE:
	.zero		1
	.type		_ZN40_INTERNAL_036d6750_4_k_cu_a14769cf_112624cuda3std3__48in_placeE,@object
	.size		_ZN40_INTERNAL_036d6750_4_k_cu_a14769cf_112624cuda3std3__48in_placeE,(_ZN40_INTERNAL_036d6750_4_k_cu_a14769cf_112624cuda3std6ranges3__45__cpo9iter_moveE - _ZN40_INTERNAL_036d6750_4_k_cu_a14769cf_112624cuda3std3__48in_placeE)
_ZN40_INTERNAL_036d6750_4_k_cu_a14769cf_112624cuda3std3__48in_placeE:
	.zero		1
	.type		_ZN40_INTERNAL_036d6750_4_k_cu_a14769cf_112624cuda3std6ranges3__45__cpo9iter_moveE,@object
	.size		_ZN40_INTERNAL_036d6750_4_k_cu_a14769cf_112624cuda3std6ranges3__45__cpo9iter_moveE,(_ZN40_INTERNAL_036d6750_4_k_cu_a14769cf_112624cuda3std3__45__cpo5beginE - _ZN40_INTERNAL_036d6750_4_k_cu_a14769cf_112624cuda3std6ranges3__45__cpo9iter_moveE)
_ZN40_INTERNAL_036d6750_4_k_cu_a14769cf_112624cuda3std6ranges3__45__cpo9iter_moveE:
	.zero		1
	.type		_ZN40_INTERNAL_036d6750_4_k_cu_a14769cf_112624cuda3std3__45__cpo5beginE,@object
	.size		_ZN40_INTERNAL_036d6750_4_k_cu_a14769cf_112624cuda3std3__45__cpo5beginE,(_ZN40_INTERNAL_036d6750_4_k_cu_a14769cf_112624cuda3std3__442_GLOBAL__N__036d6750_4_k_cu_a14769cf_112626ignoreE - _ZN40_INTERNAL_036d6750_4_k_cu_a14769cf_112624cuda3std3__45__cpo5beginE)
_ZN40_INTERNAL_036d6750_4_k_cu_a14769cf_112624cuda3std3__45__cpo5beginE:
	.zero		1
	.type		_ZN40_INTERNAL_036d6750_4_k_cu_a14769cf_112624cuda3std3__442_GLOBAL__N__036d6750_4_k_cu_a14769cf_112626ignoreE,@object
	.size		_ZN40_INTERNAL_036d6750_4_k_cu_a14769cf_112624cuda3std3__442_GLOBAL__N__036d6750_4_k_cu_a14769cf_112626ignoreE,(_ZN40_INTERNAL_036d6750_4_k_cu_a14769cf_112624cute7productE - _ZN40_INTERNAL_036d6750_4_k_cu_a14769cf_112624cuda3std3__442_GLOBAL__N__036d6750_4_k_cu_a14769cf_112626ignoreE)
_ZN40_INTERNAL_036d6750_4_k_cu_a14769cf_112624cuda3std3__442_GLOBAL__N__036d6750_4_k_cu_a14769cf_112626ignoreE:
	.zero		1
	.type		_ZN40_INTERNAL_036d6750_4_k_cu_a14769cf_112624cute7productE,@object
	.size		_ZN40_INTERNAL_036d6750_4_k_cu_a14769cf_112624cute7productE,(_ZN40_INTERNAL_036d6750_4_k_cu_a14769cf_112624cuda3std3__45__cpo3endE - _ZN40_INTERNAL_036d6750_4_k_cu_a14769cf_112624cute7productE)
_ZN40_INTERNAL_036d6750_4_k_cu_a14769cf_112624cute7productE:
	.zero		1
	.type		_ZN40_INTERNAL_036d6750_4_k_cu_a14769cf_112624cuda3std3__45__cpo3endE,@object
	.size		_ZN40_INTERNAL_036d6750_4_k_cu_a14769cf_112624cuda3std3__45__cpo3endE,(_ZN40_INTERNAL_036d6750_4_k_cu_a14769cf_112624cuda3std3__419piecewise_constructE - _ZN40_INTERNAL_036d6750_4_k_cu_a14769cf_112624cuda3std3__45__cpo3endE)
_ZN40_INTERNAL_036d6750_4_k_cu_a14769cf_112624cuda3std3__45__cpo3endE:
	.zero		1
	.type		_ZN40_INTERNAL_036d6750_4_k_cu_a14769cf_112624cuda3std3__419piecewise_constructE,@object
	.size		_ZN40_INTERNAL_036d6750_4_k_cu_a14769cf_112624cuda3std3__419piecewise_constructE,(_ZN40_INTERNAL_036d6750_4_k_cu_a14769cf_112624cuda3std3__45__cpo4cendE - _ZN40_INTERNAL_036d6750_4_k_cu_a14769cf_112624cuda3std3__419piecewise_constructE)
_ZN40_INTERNAL_036d6750_4_k_cu_a14769cf_112624cuda3std3__419piecewise_constructE:
	.zero		1
	.type		_ZN40_INTERNAL_036d6750_4_k_cu_a14769cf_112624cuda3std3__45__cpo4cendE,@object
	.size		_ZN40_INTERNAL_036d6750_4_k_cu_a14769cf_112624cuda3std3__45__cpo4cendE,(_ZN40_INTERNAL_036d6750_4_k_cu_a14769cf_112624cuda3std6ranges3__45__cpo4swapE - _ZN40_INTERNAL_036d6750_4_k_cu_a14769cf_112624cuda3std3__45__cpo4cendE)
_ZN40_INTERNAL_036d6750_4_k_cu_a14769cf_112624cuda3std3__45__cpo4cendE:
	.zero		1
	.type		_ZN40_INTERNAL_036d6750_4_k_cu_a14769cf_112624cuda3std6ranges3__45__cpo4swapE,@object
	.size		_ZN40_INTERNAL_036d6750_4_k_cu_a14769cf_112624cuda3std6ranges3__45__cpo4swapE,(.L_7 - _ZN40_INTERNAL_036d6750_4_k_cu_a14769cf_112624cuda3std6ranges3__45__cpo4swapE)
_ZN40_INTERNAL_036d6750_4_k_cu_a14769cf_112624cuda3std6ranges3__45__cpo4swapE:
	.zero		1
.L_7:


//--------------------- .nv.constant0._ZN7cutlass13device_kernelINS_4gemm6kernel13GemmUniversalIN4cute5tupleIJiiiiEEENS1_10collective13CollectiveMmaINS1_37MainloopSm90TmaGmmaWarpSpecializedFP8ILi13ENS5_IJNS4_1CILi1EEESB_SB_EEENS1_35KernelTmaWarpSpecializedCooperativeEEENS5_IJNSA_ILi512EEENSA_ILi32EEESG_EEENS_12float_e4m3_tENS5_IJlSB_lEEESI_SJ_NS4_8TiledMMAINS4_8MMA_AtomIJNS4_4SM904GMMA30MMA_64x32x32_F32E4M3E4M3_SS_TNILNSN_7ScaleInE1ELSP_1EEEEEENS4_6LayoutINS5_IJNSA_ILi2EEESB_SB_EEENS5_IJSB_NSA_ILi0EEESV_EEEEENS5_IJNS4_10UnderscoreESY_SY_EEEEENS4_13SM90_TMA_LOADENS4_14ComposedLayoutINS4_7SwizzleILi1ELi4ELi3EEENS4_18smem_ptr_flag_bitsILi8EEENSS_INS5_IJNSA_ILi8EEESG_EEENS5_IJSG_SB_EEEEEEEvNS4_8identityES11_S1B_vS1C_EENS_8epilogue10collective6detail29Sm90TmaWarpSpecializedAdapterINS1F_15DefaultEpilogueISI_SJ_SJ_NS1E_6thread17LinearCombinationISI_Li1EffLNS1J_9ScaleType4KindE0ELNS_15FloatRoundStyleE2ESI_EENS1_15EpilogueDefaultEEEEEvvEEEEvNT_6ParamsE --------------------------
	.section	.nv.constant0._ZN7cutlass13device_kernelINS_4gemm6kernel13GemmUniversalIN4cute5tupleIJiiiiEEENS1_10collective13CollectiveMmaINS1_37MainloopSm90TmaGmmaWarpSpecializedFP8ILi13ENS5_IJNS4_1CILi1EEESB_SB_EEENS1_35KernelTmaWarpSpecializedCooperativeEEENS5_IJNSA_ILi512EEENSA_ILi32EEESG_EEENS_12float_e4m3_tENS5_IJlSB_lEEESI_SJ_NS4_8TiledMMAINS4_8MMA_AtomIJNS4_4SM904GMMA30MMA_64x32x32_F32E4M3E4M3_SS_TNILNSN_7ScaleInE1ELSP_1EEEEEENS4_6LayoutINS5_IJNSA_ILi2EEESB_SB_EEENS5_IJSB_NSA_ILi0EEESV_EEEEENS5_IJNS4_10UnderscoreESY_SY_EEEEENS4_13SM90_TMA_LOADENS4_14ComposedLayoutINS4_7SwizzleILi1ELi4ELi3EEENS4_18smem_ptr_flag_bitsILi8EEENSS_INS5_IJNSA_ILi8EEESG_EEENS5_IJSG_SB_EEEEEEEvNS4_8identityES11_S1B_vS1C_EENS_8epilogue10collective6detail29Sm90TmaWarpSpecializedAdapterINS1F_15DefaultEpilogueISI_SJ_SJ_NS1E_6thread17LinearCombinationISI_Li1EffLNS1J_9ScaleType4KindE0ELNS_15FloatRoundStyleE2ESI_EENS1_15EpilogueDefaultEEEEEvvEEEEvNT_6ParamsE,"a",@progbits
	.sectionflags	@""
	.align	4
.nv.constant0._ZN7cutlass13device_kernelINS_4gemm6kernel13GemmUniversalIN4cute5tupleIJiiiiEEENS1_10collective13CollectiveMmaINS1_37MainloopSm90TmaGmmaWarpSpecializedFP8ILi13ENS5_IJNS4_1CILi1EEESB_SB_EEENS1_35KernelTmaWarpSpecializedCooperativeEEENS5_IJNSA_ILi512EEENSA_ILi32EEESG_EEENS_12float_e4m3_tENS5_IJlSB_lEEESI_SJ_NS4_8TiledMMAINS4_8MMA_AtomIJNS4_4SM904GMMA30MMA_64x32x32_F32E4M3E4M3_SS_TNILNSN_7ScaleInE1ELSP_1EEEEEENS4_6LayoutINS5_IJNSA_ILi2EEESB_SB_EEENS5_IJSB_NSA_ILi0EEESV_EEEEENS5_IJNS4_10UnderscoreESY_SY_EEEEENS4_13SM90_TMA_LOADENS4_14ComposedLayoutINS4_7SwizzleILi1ELi4ELi3EEENS4_18smem_ptr_flag_bitsILi8EEENSS_INS5_IJNSA_ILi8EEESG_EEENS5_IJSG_SB_EEEEEEEvNS4_8identityES11_S1B_vS1C_EENS_8epilogue10collective6detail29Sm90TmaWarpSpecializedAdapterINS1F_15DefaultEpilogueISI_SJ_SJ_NS1E_6thread17LinearCombinationISI_Li1EffLNS1J_9ScaleType4KindE0ELNS_15FloatRoundStyleE2ESI_EENS1_15EpilogueDefaultEEEEEvvEEEEvNT_6ParamsE:
	.zero		1664


//--------------------- SYMBOLS --------------------------

	.type		.nv.reservedSmem.offset0,@object
	.size		.nv.reservedSmem.offset0,0x4
